	.target	sm_90a

	.elftype	@"ET_EXEC"


//--------------------- .note.nv.tkinfo           --------------------------
	.section	.note.nv.tkinfo,"",@"SHT_NOTE"
	.sectionflags	@"SHF_NOTE_NV_TKINFO"
	.tkinfo
        /*0018*/ 	.word	0x00000002
        /*0030*/ 	.string	""
        /*0030*/ 	.string	"ptxas"
        /*0030*/ 	.string	"Cuda compilation tools, release 13.0, V13.0.88"
        /*0030*/ 	.string	"Build cuda_13.0.r13.0/compiler.36424714_0"
        /*0030*/ 	.string	"-arch sm_90a -m 64 "



//--------------------- .note.nv.cuinfo           --------------------------
	.section	.note.nv.cuinfo,"",@"SHT_NOTE"
	.sectionflags	@"SHF_NOTE_NV_CUINFO"
        /*0018*/ 	.short	0x0002
        /*001a*/ 	.short	0x005a
        /*001c*/ 	.short	0x0082
	.zero		2


//--------------------- .nv.info                  --------------------------
	.section	.nv.info,"",@"SHT_CUDA_INFO"
	.align	4


	//----- nvinfo : EIATTR_REGCOUNT
	.align		4
        /*0000*/ 	.byte	0x04, 0x2f
        /*0002*/ 	.short	(.L_15 - .L_14)
	.align		4
.L_14:
        /*0004*/ 	.word	index@(_ZN7cutlass13device_kernelINS_4gemm6kernel13GemmUniversalIN4cute5tupleIJiiiiEEENS1_10collective13CollectiveMmaINS1_34MainloopSm90TmaGmmaWarpSpecializedILi5ENS5_IJNS4_1CILi1EEESB_SB_EEENS1_35KernelTmaWarpSpecializedCooperativeEEENS5_IJNSA_ILi256EEENSA_ILi64EEENSA_ILi128EEEEEEaNS5_IJlSB_lEEEaSJ_NS4_8TiledMMAINS4_8MMA_AtomIJNS4_4SM904GMMA26MMA_64x64x32_S32S8S8_SS_TNEEEENS4_6LayoutINS5_IJNSA_ILi2EEESB_SB_EEENS5_IJSB_NSA_ILi0EEEST_EEEEENS5_IJNS4_10UnderscoreESW_SW_EEEEENS4_13SM90_TMA_LOADENS4_14ComposedLayoutINS4_7SwizzleILi3ELi4ELi3EEENS4_18smem_ptr_flag_bitsILi8EEENSQ_INS5_IJNSA_ILi8EEESH_EEENS5_IJSH_SB_EEEEEEEvNS4_8identityESZ_S19_vS1A_EENS_8epilogue10collective6detail29Sm90TmaWarpSpecializedAdapterINS1D_15DefaultEpilogueIaSJ_SJ_NS1C_6thread17LinearCombinationIaLi1EiiLNS1H_9ScaleType4KindE0ELNS_15FloatRoundStyleE2EaEENS1_15EpilogueDefaultEEEEEvvEEEEvNT_6ParamsE)
        /*0008*/ 	.word	0x000000a8


	//----- nvinfo : EIATTR_FRAME_SIZE
	.align		4
.L_15:
        /*000c*/ 	.byte	0x04, 0x11
        /*000e*/ 	.short	(.L_17 - .L_16)
	.align		4
.L_16:
        /*0010*/ 	.word	index@(_ZN7cutlass13device_kernelINS_4gemm6kernel13GemmUniversalIN4cute5tupleIJiiiiEEENS1_10collective13CollectiveMmaINS1_34MainloopSm90TmaGmmaWarpSpecializedILi5ENS5_IJNS4_1CILi1EEESB_SB_EEENS1_35KernelTmaWarpSpecializedCooperativeEEENS5_IJNSA_ILi256EEENSA_ILi64EEENSA_ILi128EEEEEEaNS5_IJlSB_lEEEaSJ_NS4_8TiledMMAINS4_8MMA_AtomIJNS4_4SM904GMMA26MMA_64x64x32_S32S8S8_SS_TNEEEENS4_6LayoutINS5_IJNSA_ILi2EEESB_SB_EEENS5_IJSB_NSA_ILi0EEEST_EEEEENS5_IJNS4_10UnderscoreESW_SW_EEEEENS4_13SM90_TMA_LOADENS4_14ComposedLayoutINS4_7SwizzleILi3ELi4ELi3EEENS4_18smem_ptr_flag_bitsILi8EEENSQ_INS5_IJNSA_ILi8EEESH_EEENS5_IJSH_SB_EEEEEEEvNS4_8identityESZ_S19_vS1A_EENS_8epilogue10collective6detail29Sm90TmaWarpSpecializedAdapterINS1D_15DefaultEpilogueIaSJ_SJ_NS1C_6thread17LinearCombinationIaLi1EiiLNS1H_9ScaleType4KindE0ELNS_15FloatRoundStyleE2EaEENS1_15EpilogueDefaultEEEEEvvEEEEvNT_6ParamsE)
        /*0014*/ 	.word	0x00000000


	//----- nvinfo : EIATTR_MIN_STACK_SIZE
	.align		4
.L_17:
        /*0018*/ 	.byte	0x04, 0x12
        /*001a*/ 	.short	(.L_19 - .L_18)
	.align		4
.L_18:
        /*001c*/ 	.word	index@(_ZN7cutlass13device_kernelINS_4gemm6kernel13GemmUniversalIN4cute5tupleIJiiiiEEENS1_10collective13CollectiveMmaINS1_34MainloopSm90TmaGmmaWarpSpecializedILi5ENS5_IJNS4_1CILi1EEESB_SB_EEENS1_35KernelTmaWarpSpecializedCooperativeEEENS5_IJNSA_ILi256EEENSA_ILi64EEENSA_ILi128EEEEEEaNS5_IJlSB_lEEEaSJ_NS4_8TiledMMAINS4_8MMA_AtomIJNS4_4SM904GMMA26MMA_64x64x32_S32S8S8_SS_TNEEEENS4_6LayoutINS5_IJNSA_ILi2EEESB_SB_EEENS5_IJSB_NSA_ILi0EEEST_EEEEENS5_IJNS4_10UnderscoreESW_SW_EEEEENS4_13SM90_TMA_LOADENS4_14ComposedLayoutINS4_7SwizzleILi3ELi4ELi3EEENS4_18smem_ptr_flag_bitsILi8EEENSQ_INS5_IJNSA_ILi8EEESH_EEENS5_IJSH_SB_EEEEEEEvNS4_8identityESZ_S19_vS1A_EENS_8epilogue10collective6detail29Sm90TmaWarpSpecializedAdapterINS1D_15DefaultEpilogueIaSJ_SJ_NS1C_6thread17LinearCombinationIaLi1EiiLNS1H_9ScaleType4KindE0ELNS_15FloatRoundStyleE2EaEENS1_15EpilogueDefaultEEEEEvvEEEEvNT_6ParamsE)
        /*0020*/ 	.word	0x00000000
.L_19:


//--------------------- .nv.compat                --------------------------
	.section	.nv.compat,"",@"SHT_CUDA_COMPAT_INFO"
	.align	4
        /*0000*/ 	.byte	0x02, 0x09, 0x01, 0x00, 0x02, 0x02, 0x04, 0x00, 0x02, 0x05, 0x05, 0x00, 0x03, 0x07, 0x01, 0x01
        /*0010*/ 	.byte	0x02, 0x03, 0x01, 0x00, 0x02, 0x06, 0x01, 0x00, 0x04, 0x0b, 0x08, 0x00, 0x00, 0x00, 0x00, 0x00
        /*0020*/ 	.byte	0x00, 0x00, 0x00, 0x00


//--------------------- .nv.info._ZN7cutlass13device_kernelINS_4gemm6kernel13GemmUniversalIN4cute5tupleIJiiiiEEENS1_10collective13CollectiveMmaINS1_34MainloopSm90TmaGmmaWarpSpecializedILi5ENS5_IJNS4_1CILi1EEESB_SB_EEENS1_35KernelTmaWarpSpecializedCooperativeEEENS5_IJNSA_ILi256EEENSA_ILi64EEENSA_ILi128EEEEEEaNS5_IJlSB_lEEEaSJ_NS4_8TiledMMAINS4_8MMA_AtomIJNS4_4SM904GMMA26MMA_64x64x32_S32S8S8_SS_TNEEEENS4_6LayoutINS5_IJNSA_ILi2EEESB_SB_EEENS5_IJSB_NSA_ILi0EEEST_EEEEENS5_IJNS4_10UnderscoreESW_SW_EEEEENS4_13SM90_TMA_LOADENS4_14ComposedLayoutINS4_7SwizzleILi3ELi4ELi3EEENS4_18smem_ptr_flag_bitsILi8EEENSQ_INS5_IJNSA_ILi8EEESH_EEENS5_IJSH_SB_EEEEEEEvNS4_8identityESZ_S19_vS1A_EENS_8epilogue10collective6detail29Sm90TmaWarpSpecializedAdapterINS1D_15DefaultEpilogueIaSJ_SJ_NS1C_6thread17LinearCombinationIaLi1EiiLNS1H_9ScaleType4KindE0ELNS_15FloatRoundStyleE2EaEENS1_15EpilogueDefaultEEEEEvvEEEEvNT_6ParamsE --------------------------
	.section	.nv.info._ZN7cutlass13device_kernelINS_4gemm6kernel13GemmUniversalIN4cute5tupleIJiiiiEEENS1_10collective13CollectiveMmaINS1_34MainloopSm90TmaGmmaWarpSpecializedILi5ENS5_IJNS4_1CILi1EEESB_SB_EEENS1_35KernelTmaWarpSpecializedCooperativeEEENS5_IJNSA_ILi256EEENSA_ILi64EEENSA_ILi128EEEEEEaNS5_IJlSB_lEEEaSJ_NS4_8TiledMMAINS4_8MMA_AtomIJNS4_4SM904GMMA26MMA_64x64x32_S32S8S8_SS_TNEEEENS4_6LayoutINS5_IJNSA_ILi2EEESB_SB_EEENS5_IJSB_NSA_ILi0EEEST_EEEEENS5_IJNS4_10UnderscoreESW_SW_EEEEENS4_13SM90_TMA_LOADENS4_14ComposedLayoutINS4_7SwizzleILi3ELi4ELi3EEENS4_18smem_ptr_flag_bitsILi8EEENSQ_INS5_IJNSA_ILi8EEESH_EEENS5_IJSH_SB_EEEEEEEvNS4_8identityESZ_S19_vS1A_EENS_8epilogue10collective6detail29Sm90TmaWarpSpecializedAdapterINS1D_15DefaultEpilogueIaSJ_SJ_NS1C_6thread17LinearCombinationIaLi1EiiLNS1H_9ScaleType4KindE0ELNS_15FloatRoundStyleE2EaEENS1_15EpilogueDefaultEEEEEvvEEEEvNT_6ParamsE,"",@"SHT_CUDA_INFO"
	.sectionflags	@""
	.align	4


	//----- nvinfo : EIATTR_CUDA_API_VERSION
	.align		4
        /*0000*/ 	.byte	0x04, 0x37
        /*0002*/ 	.short	(.L_21 - .L_20)
.L_20:
        /*0004*/ 	.word	0x00000082


	//----- nvinfo : EIATTR_KPARAM_INFO
	.align		4
.L_21:
        /*0008*/ 	.byte	0x04, 0x17
        /*000a*/ 	.short	(.L_23 - .L_22)
.L_22:
        /*000c*/ 	.word	0x00000000
        /*0010*/ 	.short	0x0000
        /*0012*/ 	.short	0x0070
        /*0014*/ 	.byte	0x00, 0xf0, 0x01, 0x10


	//----- nvinfo : EIATTR_SPARSE_MMA_MASK
	.align		4
.L_23:
        /*0018*/ 	.byte	0x03, 0x50
        /*001a*/ 	.short	0x0000


	//----- nvinfo : EIATTR_MAXREG_COUNT
	.align		4
        /*001c*/ 	.byte	0x03, 0x1b
        /*001e*/ 	.short	0x00a8


	//----- nvinfo : EIATTR_NUM_BARRIERS
	.align		4
        /*0020*/ 	.byte	0x02, 0x4c
        /*0022*/ 	.byte	0x01
	.zero		1


	//----- nvinfo : EIATTR_EXTERNS
	.align		4
        /*0024*/ 	.byte	0x04, 0x0f
        /*0026*/ 	.short	(.L_25 - .L_24)


	//   ....[0]....
	.align		4
.L_24:
        /*0028*/ 	.word	index@(__assertfail)


	//----- nvinfo : EIATTR_MERCURY_ISA_VERSION
	.align		4
.L_25:
        /*002c*/ 	.byte	0x03, 0x5f
        /*002e*/ 	.short	0x0101


	//----- nvinfo : EIATTR_INT_WARP_WIDE_INSTR_OFFSETS
	.align		4
        /*0030*/ 	.byte	0x04, 0x31
        /*0032*/ 	.short	(.L_27 - .L_26)


	//   ....[0]....
.L_26:
        /*0034*/ 	.word	0x000003d0


	//   ....[1]....
        /*0038*/ 	.word	0x00000400


	//   ....[2]....
        /*003c*/ 	.word	0x000004e0


	//----- nvinfo : EIATTR_COOP_GROUP_MASK_REGIDS
	.align		4
.L_27:
        /*0040*/ 	.byte	0x04, 0x29
        /*0042*/ 	.short	(.L_29 - .L_28)


	//   ....[0]....
.L_28:
        /*0044*/ 	.word	0xffffffff


	//   ....[1]....
        /*0048*/ 	.word	0xffffffff


	//   ....[2]....
        /*004c*/ 	.word	0xffffffff


	//   ....[3]....
        /*0050*/ 	.word	0xffffffff


	//   ....[4]....
        /*0054*/ 	.word	0xffffffff


	//----- nvinfo : EIATTR_COOP_GROUP_INSTR_OFFSETS
	.align		4
.L_29:
        /*0058*/ 	.byte	0x04, 0x28
        /*005a*/ 	.short	(.L_31 - .L_30)


	//   ....[0]....
.L_30:
        /*005c*/ 	.word	0x00000060


	//   ....[1]....
        /*0060*/ 	.word	0x00000070


	//   ....[2]....
        /*0064*/ 	.word	0x00000130


	//   ....[3]....
        /*0068*/ 	.word	0x000002e0


	//   ....[4]....
        /*006c*/ 	.word	0x00000f80


	//----- nvinfo : EIATTR_REG_RECONFIG
	.align		4
.L_31:
        /*0070*/ 	.byte	0x01, 0x54
	.zero		2


	//----- nvinfo : EIATTR_SYSCALL_OFFSETS
	.align		4
        /*0074*/ 	.byte	0x04, 0x46
        /*0076*/ 	.short	(.L_33 - .L_32)


	//   ....[0]....
.L_32:
        /*0078*/ 	.word	0x00001150


	//----- nvinfo : EIATTR_MBARRIER_INSTR_OFFSETS
	.align		4
.L_33:
        /*007c*/ 	.byte	0x04, 0x39
        /*007e*/ 	.short	(.L_35 - .L_34)


	//   ....[0]....
.L_34:
        /*0080*/ 	.word	0x00000230
        /*0084*/ 	.word	0x000000ff
        /*0088*/ 	.word	0x00000000
        /*008c*/ 	.short	0x0100
        /*008e*/ 	.byte	0x08
	.zero		1


	//   ....[1]....
        /*0090*/ 	.word	0x00000240
        /*0094*/ 	.word	0x000000ff
        /*0098*/ 	.word	0x00000028
        /*009c*/ 	.short	0x0100
        /*009e*/ 	.byte	0x08
	.zero		1


	//   ....[2]....
        /*00a0*/ 	.word	0x00000250
        /*00a4*/ 	.word	0x000000ff
        /*00a8*/ 	.word	0x00000008
        /*00ac*/ 	.short	0x0100
        /*00ae*/ 	.byte	0x08
	.zero		1


	//   ....[3]....
        /*00b0*/ 	.word	0x00000260
        /*00b4*/ 	.word	0x000000ff
        /*00b8*/ 	.word	0x00000030
        /*00bc*/ 	.short	0x0100
        /*00be*/ 	.byte	0x08
	.zero		1


	//   ....[4]....
        /*00c0*/ 	.word	0x00000270
        /*00c4*/ 	.word	0x000000ff
        /*00c8*/ 	.word	0x00000010
        /*00cc*/ 	.short	0x0100
        /*00ce*/ 	.byte	0x08
	.zero		1


	//   ....[5]....
        /*00d0*/ 	.word	0x00000280
        /*00d4*/ 	.word	0x000000ff
        /*00d8*/ 	.word	0x00000038
        /*00dc*/ 	.short	0x0100
        /*00de*/ 	.byte	0x08
	.zero		1


	//   ....[6]....
        /*00e0*/ 	.word	0x00000290
        /*00e4*/ 	.word	0x000000ff
        /*00e8*/ 	.word	0x00000018
        /*00ec*/ 	.short	0x0100
        /*00ee*/ 	.byte	0x08
	.zero		1


	//   ....[7]....
        /*00f0*/ 	.word	0x000002a0
        /*00f4*/ 	.word	0x000000ff
        /*00f8*/ 	.word	0x00000040
        /*00fc*/ 	.short	0x0100
        /*00fe*/ 	.byte	0x08
	.zero		1


	//   ....[8]....
        /*0100*/ 	.word	0x000002b0
        /*0104*/ 	.word	0x000000ff
        /*0108*/ 	.word	0x00000020
        /*010c*/ 	.short	0x0100
        /*010e*/ 	.byte	0x08
	.zero		1


	//   ....[9]....
        /*0110*/ 	.word	0x000002c0
        /*0114*/ 	.word	0x000000ff
        /*0118*/ 	.word	0x00000048
        /*011c*/ 	.short	0x0100
        /*011e*/ 	.byte	0x08
	.zero		1


	//   ....[10]....
        /*0120*/ 	.word	0x00000550
        /*0124*/ 	.word	0x000000ff
        /*0128*/ 	.word	0x00000060
        /*012c*/ 	.short	0x0100
        /*012e*/ 	.byte	0x06
	.zero		1


	//   ....[11]....
        /*0130*/ 	.word	0x000005b0
        /*0134*/ 	.word	0x000000ff
        /*0138*/ 	.word	0x00000068
        /*013c*/ 	.short	0x0100
        /*013e*/ 	.byte	0x06
	.zero		1


	//   ....[12]....
        /*0140*/ 	.word	0x00001220
        /*0144*/ 	.word	0x00000003
        /*0148*/ 	.word	0x00000000
        /*014c*/ 	.short	0x010a
        /*014e*/ 	.byte	0x3f
	.zero		1


	//   ....[13]....
        /*0150*/ 	.word	0x00001260
        /*0154*/ 	.word	0x00000003
        /*0158*/ 	.word	0x00000000
        /*015c*/ 	.short	0x010a
        /*015e*/ 	.byte	0x3f
	.zero		1


	//   ....[14]....
        /*0160*/ 	.word	0x000017a0
        /*0164*/ 	.word	0x00000005
        /*0168*/ 	.word	0x00000000
        /*016c*/ 	.short	0x010a
        /*016e*/ 	.byte	0x3f
	.zero		1


	//   ....[15]....
        /*0170*/ 	.word	0x000017e0
        /*0174*/ 	.word	0x00000005
        /*0178*/ 	.word	0x00000000
        /*017c*/ 	.short	0x010a
        /*017e*/ 	.byte	0x3f
	.zero		1


	//   ....[16]....
        /*0180*/ 	.word	0x00001bc0
        /*0184*/ 	.word	0x00000004
        /*0188*/ 	.word	0x00000000
        /*018c*/ 	.short	0x0101
        /*018e*/ 	.byte	0x3f
	.zero		1


	//   ....[17]....
        /*0190*/ 	.word	0x00001da0
        /*0194*/ 	.word	0x00000000
        /*0198*/ 	.word	0x00000000
        /*019c*/ 	.short	0x0101
        /*019e*/ 	.byte	0x3f
	.zero		1


	//   ....[18]....
        /*01a0*/ 	.word	0x00006480
        /*01a4*/ 	.word	0x0000000e
        /*01a8*/ 	.word	0x00000028
        /*01ac*/ 	.short	0x010a
        /*01ae*/ 	.byte	0x3f
	.zero		1


	//   ....[19]....
        /*01b0*/ 	.word	0x00006800
        /*01b4*/ 	.word	0x00000006
        /*01b8*/ 	.word	0x00000068
        /*01bc*/ 	.short	0x0101
        /*01be*/ 	.byte	0x3f
	.zero		1


	//   ....[20]....
        /*01c0*/ 	.word	0x00006f30
        /*01c4*/ 	.word	0x00000007
        /*01c8*/ 	.word	0x00000000
        /*01cc*/ 	.short	0x010a
        /*01ce*/ 	.byte	0x3f
	.zero		1


	//   ....[21]....
        /*01d0*/ 	.word	0x00006fb0
        /*01d4*/ 	.word	0x00000009
        /*01d8*/ 	.word	0x00000000
        /*01dc*/ 	.short	0x010a
        /*01de*/ 	.byte	0x3f
	.zero		1


	//   ....[22]....
        /*01e0*/ 	.word	0x00007040
        /*01e4*/ 	.word	0x00000006
        /*01e8*/ 	.word	0x00000000
        /*01ec*/ 	.short	0x010a
        /*01ee*/ 	.byte	0x3f
	.zero		1


	//   ....[23]....
        /*01f0*/ 	.word	0x000070d0
        /*01f4*/ 	.word	0x00000009
        /*01f8*/ 	.word	0x00000000
        /*01fc*/ 	.short	0x010a
        /*01fe*/ 	.byte	0x3f
	.zero		1


	//   ....[24]....
        /*0200*/ 	.word	0x00007160
        /*0204*/ 	.word	0x00000003
        /*0208*/ 	.word	0x00000000
        /*020c*/ 	.short	0x010a
        /*020e*/ 	.byte	0x3f
	.zero		1


	//   ....[25]....
        /*0210*/ 	.word	0x000071c0
        /*0214*/ 	.word	0x00000003
        /*0218*/ 	.word	0x00000000
        /*021c*/ 	.short	0x010a
        /*021e*/ 	.byte	0x3f
	.zero		1


	//   ....[26]....
        /*0220*/ 	.word	0x00007210
        /*0224*/ 	.word	0x00000005
        /*0228*/ 	.word	0x00000000
        /*022c*/ 	.short	0x010a
        /*022e*/ 	.byte	0x3f
	.zero		1


	//   ....[27]....
        /*0230*/ 	.word	0x000072e0
        /*0234*/ 	.word	0x0000000e
        /*0238*/ 	.word	0x00000028
        /*023c*/ 	.short	0x010a
        /*023e*/ 	.byte	0x3f
	.zero		1


	//   ....[28]....
        /*0240*/ 	.word	0x000073b0
        /*0244*/ 	.word	0x00000007
        /*0248*/ 	.word	0x00000000
        /*024c*/ 	.short	0x010a
        /*024e*/ 	.byte	0x3f
	.zero		1


	//   ....[29]....
        /*0250*/ 	.word	0x00007400
        /*0254*/ 	.word	0x00000009
        /*0258*/ 	.word	0x00000000
        /*025c*/ 	.short	0x010a
        /*025e*/ 	.byte	0x3f
	.zero		1


	//   ....[30]....
        /*0260*/ 	.word	0x00007450
        /*0264*/ 	.word	0x00000006
        /*0268*/ 	.word	0x00000000
        /*026c*/ 	.short	0x010a
        /*026e*/ 	.byte	0x3f
	.zero		1


	//   ....[31]....
        /*0270*/ 	.word	0x000074a0
        /*0274*/ 	.word	0x00000009
        /*0278*/ 	.word	0x00000000
        /*027c*/ 	.short	0x010a
        /*027e*/ 	.byte	0x3f
	.zero		1


	//----- nvinfo : EIATTR_NUM_MBARRIERS
	.align		4
.L_35:
        /*0280*/ 	.byte	0x03, 0x38
        /*0282*/ 	.short	0x000c


	//----- nvinfo : EIATTR_EXIT_INSTR_OFFSETS
	.align		4
        /*0284*/ 	.byte	0x04, 0x1c
        /*0286*/ 	.short	(.L_37 - .L_36)


	//   ....[0]....
.L_36:
        /*0288*/ 	.word	0x00000600


	//   ....[1]....
        /*028c*/ 	.word	0x00000ec0


	//   ....[2]....
        /*0290*/ 	.word	0x00005af0


	//   ....[3]....
        /*0294*/ 	.word	0x00006120


	//   ....[4]....
        /*0298*/ 	.word	0x000071b0


	//----- nvinfo : EIATTR_MAX_THREADS
	.align		4
.L_37:
        /*029c*/ 	.byte	0x04, 0x05
        /*029e*/ 	.short	(.L_39 - .L_38)
.L_38:
        /*02a0*/ 	.word	0x00000180
        /*02a4*/ 	.word	0x00000001
        /*02a8*/ 	.word	0x00000001


	//----- nvinfo : EIATTR_CRS_STACK_SIZE
	.align		4
.L_39:
        /*02ac*/ 	.byte	0x04, 0x1e
        /*02ae*/ 	.short	(.L_41 - .L_40)
.L_40:
        /*02b0*/ 	.word	0x00000000


	//----- nvinfo : EIATTR_CBANK_PARAM_SIZE
	.align		4
.L_41:
        /*02b4*/ 	.byte	0x03, 0x19
        /*02b6*/ 	.short	0x0470


	//----- nvinfo : EIATTR_PARAM_CBANK
	.align		4
        /*02b8*/ 	.byte	0x04, 0x0a
        /*02ba*/ 	.short	(.L_43 - .L_42)
	.align		4
.L_42:
        /*02bc*/ 	.word	index@(.nv.constant0._ZN7cutlass13device_kernelINS_4gemm6kernel13GemmUniversalIN4cute5tupleIJiiiiEEENS1_10collective13CollectiveMmaINS1_34MainloopSm90TmaGmmaWarpSpecializedILi5ENS5_IJNS4_1CILi1EEESB_SB_EEENS1_35KernelTmaWarpSpecializedCooperativeEEENS5_IJNSA_ILi256EEENSA_ILi64EEENSA_ILi128EEEEEEaNS5_IJlSB_lEEEaSJ_NS4_8TiledMMAINS4_8MMA_AtomIJNS4_4SM904GMMA26MMA_64x64x32_S32S8S8_SS_TNEEEENS4_6LayoutINS5_IJNSA_ILi2EEESB_SB_EEENS5_IJSB_NSA_ILi0EEEST_EEEEENS5_IJNS4_10UnderscoreESW_SW_EEEEENS4_13SM90_TMA_LOADENS4_14ComposedLayoutINS4_7SwizzleILi3ELi4ELi3EEENS4_18smem_ptr_flag_bitsILi8EEENSQ_INS5_IJNSA_ILi8EEESH_EEENS5_IJSH_SB_EEEEEEEvNS4_8identityESZ_S19_vS1A_EENS_8epilogue10collective6detail29Sm90TmaWarpSpecializedAdapterINS1D_15DefaultEpilogueIaSJ_SJ_NS1C_6thread17LinearCombinationIaLi1EiiLNS1H_9ScaleType4KindE0ELNS_15FloatRoundStyleE2EaEENS1_15EpilogueDefaultEEEEEvvEEEEvNT_6ParamsE)
        /*02c0*/ 	.short	0x0210
        /*02c2*/ 	.short	0x0470


	//----- nvinfo : EIATTR_SW_WAR
	.align		4
.L_43:
        /*02c4*/ 	.byte	0x04, 0x36
        /*02c6*/ 	.short	(.L_45 - .L_44)
.L_44:
        /*02c8*/ 	.word	0x00000008
.L_45:


//--------------------- .nv.callgraph             --------------------------
	.section	.nv.callgraph,"",@"SHT_CUDA_CALLGRAPH"
	.align	4
	.sectionentsize	8
	.align		4
        /*0000*/ 	.word	0x00000000
	.align		4
        /*0004*/ 	.word	0xffffffff
	.align		4
        /*0008*/ 	.word	index@(_ZN7cutlass13device_kernelINS_4gemm6kernel13GemmUniversalIN4cute5tupleIJiiiiEEENS1_10collective13CollectiveMmaINS1_34MainloopSm90TmaGmmaWarpSpecializedILi5ENS5_IJNS4_1CILi1EEESB_SB_EEENS1_35KernelTmaWarpSpecializedCooperativeEEENS5_IJNSA_ILi256EEENSA_ILi64EEENSA_ILi128EEEEEEaNS5_IJlSB_lEEEaSJ_NS4_8TiledMMAINS4_8MMA_AtomIJNS4_4SM904GMMA26MMA_64x64x32_S32S8S8_SS_TNEEEENS4_6LayoutINS5_IJNSA_ILi2EEESB_SB_EEENS5_IJSB_NSA_ILi0EEEST_EEEEENS5_IJNS4_10UnderscoreESW_SW_EEEEENS4_13SM90_TMA_LOADENS4_14ComposedLayoutINS4_7SwizzleILi3ELi4ELi3EEENS4_18smem_ptr_flag_bitsILi8EEENSQ_INS5_IJNSA_ILi8EEESH_EEENS5_IJSH_SB_EEEEEEEvNS4_8identityESZ_S19_vS1A_EENS_8epilogue10collective6detail29Sm90TmaWarpSpecializedAdapterINS1D_15DefaultEpilogueIaSJ_SJ_NS1C_6thread17LinearCombinationIaLi1EiiLNS1H_9ScaleType4KindE0ELNS_15FloatRoundStyleE2EaEENS1_15EpilogueDefaultEEEEEvvEEEEvNT_6ParamsE)
	.align		4
        /*000c*/ 	.word	index@(__assertfail)
	.align		4
        /*0010*/ 	.word	0x00000000
	.align		4
        /*0014*/ 	.word	0xfffffffe
	.align		4
        /*0018*/ 	.word	0x00000000
	.align		4
        /*001c*/ 	.word	0xfffffffd
	.align		4
        /*0020*/ 	.word	0x00000000
	.align		4
        /*0024*/ 	.word	0xfffffffc


//--------------------- .nv.constant4             --------------------------
	.section	.nv.constant4,"a",@progbits
	.align	8
	.align		8
.nv.constant4:
        /*0000*/ 	.dword	__assertfail
	.align		8
        /*0008*/ 	.dword	__unnamed_1
	.align		8
        /*0010*/ 	.dword	_ZN39_INTERNAL_e95555a5_4_k_cu_f8bb9697_65914cuda3std3__45__cpo5beginE
	.align		8
        /*0018*/ 	.dword	_ZN39_INTERNAL_e95555a5_4_k_cu_f8bb9697_65914cuda3std3__45__cpo3endE
	.align		8
        /*0020*/ 	.dword	_ZN39_INTERNAL_e95555a5_4_k_cu_f8bb9697_65914cuda3std3__45__cpo6cbeginE
	.align		8
        /*0028*/ 	.dword	_ZN39_INTERNAL_e95555a5_4_k_cu_f8bb9697_65914cuda3std3__45__cpo4cendE
	.align		8
        /*0030*/ 	.dword	_ZN39_INTERNAL_e95555a5_4_k_cu_f8bb9697_65914cuda3std3__441_GLOBAL__N__e95555a5_4_k_cu_f8bb9697_65916ignoreE
	.align		8
        /*0038*/ 	.dword	_ZN39_INTERNAL_e95555a5_4_k_cu_f8bb9697_65914cuda3std3__419piecewise_constructE
	.align		8
        /*0040*/ 	.dword	_ZN39_INTERNAL_e95555a5_4_k_cu_f8bb9697_65914cuda3std3__48in_placeE
	.align		8
        /*0048*/ 	.dword	_ZN39_INTERNAL_e95555a5_4_k_cu_f8bb9697_65914cuda3std6ranges3__45__cpo4swapE
	.align		8
        /*0050*/ 	.dword	_ZN39_INTERNAL_e95555a5_4_k_cu_f8bb9697_65914cuda3std6ranges3__45__cpo9iter_moveE
	.align		8
        /*0058*/ 	.dword	_ZN39_INTERNAL_e95555a5_4_k_cu_f8bb9697_65914cute7productE
	.align		8
        /*0060*/ 	.dword	_ZN39_INTERNAL_e95555a5_4_k_cu_f8bb9697_65914cute1_E
	.align		8
        /*0068*/ 	.dword	$str$22
	.align		8
        /*0070*/ 	.dword	$str$23


//--------------------- .text._ZN7cutlass13device_kernelINS_4gemm6kernel13GemmUniversalIN4cute5tupleIJiiiiEEENS1_10collective13CollectiveMmaINS1_34MainloopSm90TmaGmmaWarpSpecializedILi5ENS5_IJNS4_1CILi1EEESB_SB_EEENS1_35KernelTmaWarpSpecializedCooperativeEEENS5_IJNSA_ILi256EEENSA_ILi64EEENSA_ILi128EEEEEEaNS5_IJlSB_lEEEaSJ_NS4_8TiledMMAINS4_8MMA_AtomIJNS4_4SM904GMMA26MMA_64x64x32_S32S8S8_SS_TNEEEENS4_6LayoutINS5_IJNSA_ILi2EEESB_SB_EEENS5_IJSB_NSA_ILi0EEEST_EEEEENS5_IJNS4_10UnderscoreESW_SW_EEEEENS4_13SM90_TMA_LOADENS4_14ComposedLayoutINS4_7SwizzleILi3ELi4ELi3EEENS4_18smem_ptr_flag_bitsILi8EEENSQ_INS5_IJNSA_ILi8EEESH_EEENS5_IJSH_SB_EEEEEEEvNS4_8identityESZ_S19_vS1A_EENS_8epilogue10collective6detail29Sm90TmaWarpSpecializedAdapterINS1D_15DefaultEpilogueIaSJ_SJ_NS1C_6thread17LinearCombinationIaLi1EiiLNS1H_9ScaleType4KindE0ELNS_15FloatRoundStyleE2EaEENS1_15EpilogueDefaultEEEEEvvEEEEvNT_6ParamsE --------------------------
	.section	.text._ZN7cutlass13device_kernelINS_4gemm6kernel13GemmUniversalIN4cute5tupleIJiiiiEEENS1_10collective13CollectiveMmaINS1_34MainloopSm90TmaGmmaWarpSpecializedILi5ENS5_IJNS4_1CILi1EEESB_SB_EEENS1_35KernelTmaWarpSpecializedCooperativeEEENS5_IJNSA_ILi256EEENSA_ILi64EEENSA_ILi128EEEEEEaNS5_IJlSB_lEEEaSJ_NS4_8TiledMMAINS4_8MMA_AtomIJNS4_4SM904GMMA26MMA_64x64x32_S32S8S8_SS_TNEEEENS4_6LayoutINS5_IJNSA_ILi2EEESB_SB_EEENS5_IJSB_NSA_ILi0EEEST_EEEEENS5_IJNS4_10UnderscoreESW_SW_EEEEENS4_13SM90_TMA_LOADENS4_14ComposedLayoutINS4_7SwizzleILi3ELi4ELi3EEENS4_18smem_ptr_flag_bitsILi8EEENSQ_INS5_IJNSA_ILi8EEESH_EEENS5_IJSH_SB_EEEEEEEvNS4_8identityESZ_S19_vS1A_EENS_8epilogue10collective6detail29Sm90TmaWarpSpecializedAdapterINS1D_15DefaultEpilogueIaSJ_SJ_NS1C_6thread17LinearCombinationIaLi1EiiLNS1H_9ScaleType4KindE0ELNS_15FloatRoundStyleE2EaEENS1_15EpilogueDefaultEEEEEvvEEEEvNT_6ParamsE,"ax",@progbits
	.align	128
.text._ZN7cutlass13device_kernelINS_4gemm6kernel13GemmUniversalIN4cute5tupleIJiiiiEEENS1_10collective13CollectiveMmaINS1_34MainloopSm90TmaGmmaWarpSpecializedILi5ENS5_IJNS4_1CILi1EEESB_SB_EEENS1_35KernelTmaWarpSpecializedCooperativeEEENS5_IJNSA_ILi256EEENSA_ILi64EEENSA_ILi128EEEEEEaNS5_IJlSB_lEEEaSJ_NS4_8TiledMMAINS4_8MMA_AtomIJNS4_4SM904GMMA26MMA_64x64x32_S32S8S8_SS_TNEEEENS4_6LayoutINS5_IJNSA_ILi2EEESB_SB_EEENS5_IJSB_NSA_ILi0EEEST_EEEEENS5_IJNS4_10UnderscoreESW_SW_EEEEENS4_13SM90_TMA_LOADENS4_14ComposedLayoutINS4_7SwizzleILi3ELi4ELi3EEENS4_18smem_ptr_flag_bitsILi8EEENSQ_INS5_IJNSA_ILi8EEESH_EEENS5_IJSH_SB_EEEEEEEvNS4_8identityESZ_S19_vS1A_EENS_8epilogue10collective6detail29Sm90TmaWarpSpecializedAdapterINS1D_15DefaultEpilogueIaSJ_SJ_NS1C_6thread17LinearCombinationIaLi1EiiLNS1H_9ScaleType4KindE0ELNS_15FloatRoundStyleE2EaEENS1_15EpilogueDefaultEEEEEvvEEEEvNT_6ParamsE:
        .type           _ZN7cutlass13device_kernelINS_4gemm6kernel13GemmUniversalIN4cute5tupleIJiiiiEEENS1_10collective13CollectiveMmaINS1_34MainloopSm90TmaGmmaWarpSpecializedILi5ENS5_IJNS4_1CILi1EEESB_SB_EEENS1_35KernelTmaWarpSpecializedCooperativeEEENS5_IJNSA_ILi256EEENSA_ILi64EEENSA_ILi128EEEEEEaNS5_IJlSB_lEEEaSJ_NS4_8TiledMMAINS4_8MMA_AtomIJNS4_4SM904GMMA26MMA_64x64x32_S32S8S8_SS_TNEEEENS4_6LayoutINS5_IJNSA_ILi2EEESB_SB_EEENS5_IJSB_NSA_ILi0EEEST_EEEEENS5_IJNS4_10UnderscoreESW_SW_EEEEENS4_13SM90_TMA_LOADENS4_14ComposedLayoutINS4_7SwizzleILi3ELi4ELi3EEENS4_18smem_ptr_flag_bitsILi8EEENSQ_INS5_IJNSA_ILi8EEESH_EEENS5_IJSH_SB_EEEEEEEvNS4_8identityESZ_S19_vS1A_EENS_8epilogue10collective6detail29Sm90TmaWarpSpecializedAdapterINS1D_15DefaultEpilogueIaSJ_SJ_NS1C_6thread17LinearCombinationIaLi1EiiLNS1H_9ScaleType4KindE0ELNS_15FloatRoundStyleE2EaEENS1_15EpilogueDefaultEEEEEvvEEEEvNT_6ParamsE,@function
        .size           _ZN7cutlass13device_kernelINS_4gemm6kernel13GemmUniversalIN4cute5tupleIJiiiiEEENS1_10collective13CollectiveMmaINS1_34MainloopSm90TmaGmmaWarpSpecializedILi5ENS5_IJNS4_1CILi1EEESB_SB_EEENS1_35KernelTmaWarpSpecializedCooperativeEEENS5_IJNSA_ILi256EEENSA_ILi64EEENSA_ILi128EEEEEEaNS5_IJlSB_lEEEaSJ_NS4_8TiledMMAINS4_8MMA_AtomIJNS4_4SM904GMMA26MMA_64x64x32_S32S8S8_SS_TNEEEENS4_6LayoutINS5_IJNSA_ILi2EEESB_SB_EEENS5_IJSB_NSA_ILi0EEEST_EEEEENS5_IJNS4_10UnderscoreESW_SW_EEEEENS4_13SM90_TMA_LOADENS4_14ComposedLayoutINS4_7SwizzleILi3ELi4ELi3EEENS4_18smem_ptr_flag_bitsILi8EEENSQ_INS5_IJNSA_ILi8EEESH_EEENS5_IJSH_SB_EEEEEEEvNS4_8identityESZ_S19_vS1A_EENS_8epilogue10collective6detail29Sm90TmaWarpSpecializedAdapterINS1D_15DefaultEpilogueIaSJ_SJ_NS1C_6thread17LinearCombinationIaLi1EiiLNS1H_9ScaleType4KindE0ELNS_15FloatRoundStyleE2EaEENS1_15EpilogueDefaultEEEEEvvEEEEvNT_6ParamsE,(.L_x_200 - _ZN7cutlass13device_kernelINS_4gemm6kernel13GemmUniversalIN4cute5tupleIJiiiiEEENS1_10collective13CollectiveMmaINS1_34MainloopSm90TmaGmmaWarpSpecializedILi5ENS5_IJNS4_1CILi1EEESB_SB_EEENS1_35KernelTmaWarpSpecializedCooperativeEEENS5_IJNSA_ILi256EEENSA_ILi64EEENSA_ILi128EEEEEEaNS5_IJlSB_lEEEaSJ_NS4_8TiledMMAINS4_8MMA_AtomIJNS4_4SM904GMMA26MMA_64x64x32_S32S8S8_SS_TNEEEENS4_6LayoutINS5_IJNSA_ILi2EEESB_SB_EEENS5_IJSB_NSA_ILi0EEEST_EEEEENS5_IJNS4_10UnderscoreESW_SW_EEEEENS4_13SM90_TMA_LOADENS4_14ComposedLayoutINS4_7SwizzleILi3ELi4ELi3EEENS4_18smem_ptr_flag_bitsILi8EEENSQ_INS5_IJNSA_ILi8EEESH_EEENS5_IJSH_SB_EEEEEEEvNS4_8identityESZ_S19_vS1A_EENS_8epilogue10collective6detail29Sm90TmaWarpSpecializedAdapterINS1D_15DefaultEpilogueIaSJ_SJ_NS1C_6thread17LinearCombinationIaLi1EiiLNS1H_9ScaleType4KindE0ELNS_15FloatRoundStyleE2EaEENS1_15EpilogueDefaultEEEEEvvEEEEvNT_6ParamsE)
        .other          _ZN7cutlass13device_kernelINS_4gemm6kernel13GemmUniversalIN4cute5tupleIJiiiiEEENS1_10collective13CollectiveMmaINS1_34MainloopSm90TmaGmmaWarpSpecializedILi5ENS5_IJNS4_1CILi1EEESB_SB_EEENS1_35KernelTmaWarpSpecializedCooperativeEEENS5_IJNSA_ILi256EEENSA_ILi64EEENSA_ILi128EEEEEEaNS5_IJlSB_lEEEaSJ_NS4_8TiledMMAINS4_8MMA_AtomIJNS4_4SM904GMMA26MMA_64x64x32_S32S8S8_SS_TNEEEENS4_6LayoutINS5_IJNSA_ILi2EEESB_SB_EEENS5_IJSB_NSA_ILi0EEEST_EEEEENS5_IJNS4_10UnderscoreESW_SW_EEEEENS4_13SM90_TMA_LOADENS4_14ComposedLayoutINS4_7SwizzleILi3ELi4ELi3EEENS4_18smem_ptr_flag_bitsILi8EEENSQ_INS5_IJNSA_ILi8EEESH_EEENS5_IJSH_SB_EEEEEEEvNS4_8identityESZ_S19_vS1A_EENS_8epilogue10collective6detail29Sm90TmaWarpSpecializedAdapterINS1D_15DefaultEpilogueIaSJ_SJ_NS1C_6thread17LinearCombinationIaLi1EiiLNS1H_9ScaleType4KindE0ELNS_15FloatRoundStyleE2EaEENS1_15EpilogueDefaultEEEEEvvEEEEvNT_6ParamsE,@"STO_CUDA_ENTRY STV_DEFAULT"
_ZN7cutlass13device_kernelINS_4gemm6kernel13GemmUniversalIN4cute5tupleIJiiiiEEENS1_10collective13CollectiveMmaINS1_34MainloopSm90TmaGmmaWarpSpecializedILi5ENS5_IJNS4_1CILi1EEESB_SB_EEENS1_35KernelTmaWarpSpecializedCooperativeEEENS5_IJNSA_ILi256EEENSA_ILi64EEENSA_ILi128EEEEEEaNS5_IJlSB_lEEEaSJ_NS4_8TiledMMAINS4_8MMA_AtomIJNS4_4SM904GMMA26MMA_64x64x32_S32S8S8_SS_TNEEEENS4_6LayoutINS5_IJNSA_ILi2EEESB_SB_EEENS5_IJSB_NSA_ILi0EEEST_EEEEENS5_IJNS4_10UnderscoreESW_SW_EEEEENS4_13SM90_TMA_LOADENS4_14ComposedLayoutINS4_7SwizzleILi3ELi4ELi3EEENS4_18smem_ptr_flag_bitsILi8EEENSQ_INS5_IJNSA_ILi8EEESH_EEENS5_IJSH_SB_EEEEEEEvNS4_8identityESZ_S19_vS1A_EENS_8epilogue10collective6detail29Sm90TmaWarpSpecializedAdapterINS1D_15DefaultEpilogueIaSJ_SJ_NS1C_6thread17LinearCombinationIaLi1EiiLNS1H_9ScaleType4KindE0ELNS_15FloatRoundStyleE2EaEENS1_15EpilogueDefaultEEEEEvvEEEEvNT_6ParamsE:
[----:B------:R-:W0:Y:S01]  /*0000*/  LDC R1, c[0x0][0x28] ;  /* 0x00000a00ff017b82 */ /* 0x000e220000000800 */
[----:B------:R-:W1:Y:S01]  /*0010*/  S2R R18, SR_TID.X ;  /* 0x0000000000127919 */ /* 0x000e620000002100 */
[----:B------:R-:W-:Y:S01]  /*0020*/  ELECT P0, URZ, PT ;  /* 0x00000000003f782f */ /* 0x000fe20003800000 */
[----:B------:R-:W-:Y:S01]  /*0030*/  BSSY B0, `(.L_x_0) ;  /* 0x000000f000007945 */ /* 0x000fe20003800000 */
[--C-:B-1----:R-:W-:Y:S02]  /*0040*/  SHF.R.U32.HI R0, RZ, 0x5, R18.reuse ;  /* 0x00000005ff007819 */ /* 0x102fe40000011612 */
[----:B------:R-:W-:-:S03]  /*0050*/  SHF.R.U32.HI R2, RZ, 0x7, R18 ;  /* 0x00000007ff027819 */ /* 0x000fc60000011612 */
[----:B------:R-:W1:Y:S04]  /*0060*/  SHFL.IDX PT, R5, R0, RZ, 0x1f ;  /* 0x00001fff00057589 */ /* 0x000e6800000e0000 */
[----:B------:R2:W3:Y:S01]  /*0070*/  SHFL.IDX PT, R8, R2, RZ, 0x1f ;  /* 0x00001fff02087589 */ /* 0x0004e200000e0000 */
[----:B-1----:R-:W-:-:S13]  /*0080*/  ISETP.NE.OR P0, PT, R5, RZ, !P0 ;  /* 0x000000ff0500720c */ /* 0x002fda0004705670 */
[----:B0-23--:R-:W-:Y:S05]  /*0090*/  @P0 BRA `(.L_x_1) ;  /* 0x0000000000200947 */ /* 0x00dfea0003800000 */
[----:B------:R-:W-:Y:S02]  /*00a0*/  ULDC.64 UR4, c[0x0][0x198] ;  /* 0x0000660000047ab9 */ /* 0x000fe40000000a00 */
[----:B------:R-:W-:Y:S02]  /*00b0*/  UIADD3 UR6, UP0, UR4, 0xf0, URZ ;  /* 0x000000f004067890 */ /* 0x000fe4000ff1e03f */
[----:B------:R-:W-:Y:S02]  /*00c0*/  UIADD3 UR4, UP1, UR4, 0x1f0, URZ ;  /* 0x000001f004047890 */ /* 0x000fe4000ff3e03f */
[----:B------:R-:W-:Y:S02]  /*00d0*/  UIADD3.X UR7, URZ, UR5, URZ, UP0, !UPT ;  /* 0x000000053f077290 */ /* 0x000fe400087fe43f */
[----:B------:R-:W-:-:S07]  /*00e0*/  UIADD3.X UR5, URZ, UR5, URZ, UP1, !UPT ;  /* 0x000000053f057290 */ /* 0x000fce0008ffe43f */
[----:B------:R0:W-:Y:S02]  /*00f0*/  UTMACCTL.PF [UR6] ;  /* 0x00000000060079b9 */ /* 0x0001e40008040000 */
[----:B------:R0:W-:Y:S02]  /*0100*/  UTMACCTL.PF [UR4] ;  /* 0x00000000040079b9 */ /* 0x0001e40008040000 */
[----:B0-----:R-:W-:Y:S01]  /*0110*/  NOP ;  /* 0x0000000000007918 */ /* 0x001fe20000000000 */
.L_x_1:
[----:B------:R-:W-:Y:S05]  /*0120*/  BSYNC B0 ;  /* 0x0000000000007941 */ /* 0x000fea0003800000 */
.L_x_0:
[----:B------:R-:W0:Y:S02]  /*0130*/  SHFL.IDX PT, R2, R0, RZ, 0x1f ;  /* 0x00001fff00027589 */ /* 0x000e2400000e0000 */
[----:B0-----:R-:W-:-:S13]  /*0140*/  ISETP.NE.AND P0, PT, R2, RZ, PT ;  /* 0x000000ff0200720c */ /* 0x001fda0003f05270 */
[----:B------:R-:W-:Y:S05]  /*0150*/  @P0 BRA `(.L_x_2) ;  /* 0x0000000000600947 */ /* 0x000fea0003800000 */
[----:B------:R-:W0:Y:S01]  /*0160*/  S2UR UR8, SR_CgaCtaId ;  /* 0x00000000000879c3 */ /* 0x000e220000008800 */
[----:B------:R-:W-:Y:S01]  /*0170*/  UMOV UR4, 0x400 ;  /* 0x0000040000047882 */ /* 0x000fe20000000000 */
[----:B------:R-:W-:Y:S01]  /*0180*/  UMOV UR5, 0x1 ;  /* 0x0000000100057882 */ /* 0x000fe20000000000 */
[----:B------:R-:W-:Y:S01]  /*0190*/  UMOV UR6, 0x100 ;  /* 0x0000010000067882 */ /* 0x000fe20000000000 */
[----:B------:R-:W-:Y:S01]  /*01a0*/  ELECT P0, URZ, PT ;  /* 0x00000000003f782f */ /* 0x000fe20003800000 */
[----:B------:R-:W-:-:S04]  /*01b0*/  UIADD3 UR6, -UR6, 0x100000, URZ ;  /* 0x0010000006067890 */ /* 0x000fc8000fffe13f */
[----:B------:R-:W-:Y:S02]  /*01c0*/  USHF.L.U32 UR7, UR6, 0xb, URZ ;  /* 0x0000000b06077899 */ /* 0x000fe4000800063f */
[----:B------:R-:W-:Y:S02]  /*01d0*/  USHF.L.U32 UR6, UR6, 0x1, URZ ;  /* 0x0000000106067899 */ /* 0x000fe4000800063f */
[----:B0-----:R-:W-:Y:S02]  /*01e0*/  ULEA UR8, UR8, UR4, 0x18 ;  /* 0x0000000408087291 */ /* 0x001fe4000f8ec03f */
[----:B------:R-:W-:-:S04]  /*01f0*/  UIADD3 UR4, -UR5, 0x100000, URZ ;  /* 0x0010000005047890 */ /* 0x000fc8000fffe13f */
[----:B------:R-:W-:Y:S02]  /*0200*/  USHF.L.U32 UR5, UR4, 0xb, URZ ;  /* 0x0000000b04057899 */ /* 0x000fe4000800063f */
[----:B------:R-:W-:Y:S01]  /*0210*/  USHF.L.U32 UR4, UR4, 0x1, URZ ;  /* 0x0000000104047899 */ /* 0x000fe2000800063f */
[----:B------:R-:W0:Y:S11]  /*0220*/  FENCE.VIEW.ASYNC.S ;  /* 0x00000000000073c6 */ /* 0x000e360000000000 */
[----:B0-----:R0:W1:Y:S01]  /*0230*/  SYNCS.EXCH.64 URZ, [UR8], UR4 ;  /* 0x00000004083f75b2 */ /* 0x0010620008000100 */
[----:B------:R0:W2:Y:S01]  /*0240*/  SYNCS.EXCH.64 URZ, [UR8+0x28], UR6 ;  /* 0x00002806083f75b2 */ /* 0x0000a20008000100 */
[----:B------:R0:W3:Y:S01]  /*0250*/  SYNCS.EXCH.64 URZ, [UR8+0x8], UR4 ;  /* 0x00000804083f75b2 */ /* 0x0000e20008000100 */
[----:B------:R0:W4:Y:S01]  /*0260*/  SYNCS.EXCH.64 URZ, [UR8+0x30], UR6 ;  /* 0x00003006083f75b2 */ /* 0x0001220008000100 */
[----:B------:R0:W0:Y:S01]  /*0270*/  SYNCS.EXCH.64 URZ, [UR8+0x10], UR4 ;  /* 0x00001004083f75b2 */ /* 0x0000220008000100 */
[----:B------:R0:W0:Y:S01]  /*0280*/  SYNCS.EXCH.64 URZ, [UR8+0x38], UR6 ;  /* 0x00003806083f75b2 */ /* 0x0000220008000100 */
[----:B------:R0:W0:Y:S01]  /*0290*/  SYNCS.EXCH.64 URZ, [UR8+0x18], UR4 ;  /* 0x00001804083f75b2 */ /* 0x0000220008000100 */
[----:B------:R0:W0:Y:S01]  /*02a0*/  SYNCS.EXCH.64 URZ, [UR8+0x40], UR6 ;  /* 0x00004006083f75b2 */ /* 0x0000220008000100 */
[----:B------:R0:W0:Y:S01]  /*02b0*/  SYNCS.EXCH.64 URZ, [UR8+0x20], UR4 ;  /* 0x00002004083f75b2 */ /* 0x0000220008000100 */
[----:B------:R0:W0:Y:S01]  /*02c0*/  SYNCS.EXCH.64 URZ, [UR8+0x48], UR6 ;  /* 0x00004806083f75b2 */ /* 0x0000220008000100 */
[----:B------:R-:W-:Y:S01]  /*02d0*/  NOP ;  /* 0x0000000000007918 */ /* 0x000fe20000000000 */
.L_x_2:
[----:B------:R-:W5:Y:S01]  /*02e0*/  SHFL.IDX PT, R0, R0, RZ, 0x1f ;  /* 0x00001fff00007589 */ /* 0x000f6200000e0000 */
[----:B------:R-:W-:Y:S01]  /*02f0*/  ELECT P0, URZ, PT ;  /* 0x00000000003f782f */ /* 0x000fe20003800000 */
[----:B------:R-:W1:Y:S01]  /*0300*/  LDC R2, c[0x0][0x65c] ;  /* 0x00019700ff027b82 */ /* 0x000e620000000800 */
[----:B------:R-:W-:Y:S01]  /*0310*/  SHF.R.S32.HI R6, RZ, 0x1f, R5 ;  /* 0x0000001fff067819 */ /* 0x000fe20000011405 */
[----:B------:R-:W2:Y:S01]  /*0320*/  S2R R3, SR_CTAID.Y ;  /* 0x0000000000037919 */ /* 0x000ea20000002600 */
[----:B0-----:R-:W-:Y:S01]  /*0330*/  UMOV UR4, 0x20 ;  /* 0x0000002000047882 */ /* 0x001fe20000000000 */
[----:B------:R-:W-:Y:S01]  /*0340*/  ISETP.NE.AND P2, PT, R8, RZ, PT ;  /* 0x000000ff0800720c */ /* 0x000fe20003f45270 */
[----:B------:R-:W-:Y:S01]  /*0350*/  NOP ;  /* 0x0000000000007918 */ /* 0x000fe20000000000 */
[----:B------:R-:W0:Y:S01]  /*0360*/  S2R R4, SR_CTAID.X ;  /* 0x0000000000047919 */ /* 0x000e220000002500 */
[----:B------:R-:W-:Y:S01]  /*0370*/  LEA.HI R6, R6, R5, RZ, 0x2 ;  /* 0x0000000506067211 */ /* 0x000fe200078f10ff */
[----:B------:R-:W-:Y:S01]  /*0380*/  NOP ;  /* 0x0000000000007918 */ /* 0x000fe20000000000 */
[----:B-----5:R-:W-:-:S02]  /*0390*/  ISETP.NE.OR P0, PT, R0, RZ, !P0 ;  /* 0x000000ff0000720c */ /* 0x020fc40004705670 */
[----:B-1----:R-:W-:-:S04]  /*03a0*/  ISETP.NE.AND P3, PT, R2, 0x1, PT ;  /* 0x000000010200780c */ /* 0x002fc80003f65270 */
[----:B------:R-:W-:Y:S02]  /*03b0*/  P2R R0, PR, RZ, 0x8 ;  /* 0x00000008ff007803 */ /* 0x000fe40000000000 */
[----:B------:R-:W-:-:S05]  /*03c0*/  LOP3.LUT R0, R6, 0xfffffffc, RZ, 0xc0, !PT ;  /* 0xfffffffc06007812 */ /* 0x000fca00078ec0ff */
[----:B------:R-:W-:Y:S01]  /*03d0*/  VOTEU.ALL UP0, P0 ;  /* 0x00000000003f7886 */ /* 0x000fe20000000000 */
[----:B------:R-:W-:Y:S01]  /*03e0*/  IMAD.IADD R0, R5, 0x1, -R0 ;  /* 0x0000000105007824 */ /* 0x000fe200078e0a00 */
[----:B------:R-:W0:Y:S01]  /*03f0*/  @P3 LDC R17, c[0x0][0x10] ;  /* 0x00000400ff113b82 */ /* 0x000e220000000800 */
[----:B------:R-:W-:Y:S01]  /*0400*/  VOTEU.ALL UP1, P0 ;  /* 0x00000000003f7886 */ /* 0x000fe20000020000 */
[----:B--2---:R-:W-:Y:S01]  /*0410*/  @P3 IMAD.MOV.U32 R6, RZ, RZ, R3 ;  /* 0x000000ffff063224 */ /* 0x004fe200078e0003 */
[----:B------:R-:W-:Y:S01]  /*0420*/  @!UP0 UMOV UR6, 0x400 ;  /* 0x0000040000068882 */ /* 0x000fe20000000000 */
[----:B------:R-:W-:-:S04]  /*0430*/  @!UP0 UIADD3 UR4, -UR4, 0x100000, URZ ;  /* 0x0010000004048890 */ /* 0x000fc8000fffe13f */
[----:B------:R-:W-:Y:S02]  /*0440*/  @!UP0 USHF.L.U32 UR5, UR4, 0xb, URZ ;  /* 0x0000000b04058899 */ /* 0x000fe4000800063f */
[----:B------:R-:W-:Y:S01]  /*0450*/  @!UP0 USHF.L.U32 UR4, UR4, 0x1, URZ ;  /* 0x0000000104048899 */ /* 0x000fe2000800063f */
[----:B------:R-:W-:Y:S02]  /*0460*/  @P3 IMAD.MOV.U32 R7, RZ, RZ, RZ ;  /* 0x000000ffff073224 */ /* 0x000fe400078e00ff */
[----:B------:R-:W-:Y:S01]  /*0470*/  IMAD.MOV.U32 R5, RZ, RZ, RZ ;  /* 0x000000ffff057224 */ /* 0x000fe200078e00ff */
[----:B------:R-:W1:Y:S01]  /*0480*/  @!UP0 S2UR UR7, SR_CgaCtaId ;  /* 0x00000000000789c3 */ /* 0x000e620000008800 */
[----:B------:R-:W-:-:S07]  /*0490*/  @P3 IMAD.MOV.U32 R11, RZ, RZ, RZ ;  /* 0x000000ffff0b3224 */ /* 0x000fce00078e00ff */
[----:B------:R-:W2:Y:S01]  /*04a0*/  @!P3 LDC R9, c[0x0][0xc] ;  /* 0x00000300ff09bb82 */ /* 0x000ea20000000800 */
[----:B0-----:R-:W-:-:S04]  /*04b0*/  @P3 IMAD.WIDE.U32 R16, R4, R17, R6 ;  /* 0x0000001104103225 */ /* 0x001fc800078e0006 */
[----:B------:R-:W-:Y:S01]  /*04c0*/  @P3 IMAD.IADD R17, R17, 0x1, R11 ;  /* 0x0000000111113824 */ /* 0x000fe200078e020b */
[----:B-1----:R-:W-:Y:S01]  /*04d0*/  @!UP0 ULEA UR6, UR7, UR6, 0x18 ;  /* 0x0000000607068291 */ /* 0x002fe2000f8ec03f */
[----:B------:R-:W-:Y:S01]  /*04e0*/  VOTEU.ALL UP0, P0 ;  /* 0x00000000003f7886 */ /* 0x000fe20000000000 */
[----:B------:R-:W-:-:S04]  /*04f0*/  ISETP.NE.AND P0, PT, R0, 0x3, PT ;  /* 0x000000030000780c */ /* 0x000fc80003f05270 */
[----:B------:R-:W-:Y:S01]  /*0500*/  ISETP.EQ.OR P0, PT, R0, RZ, !P0 ;  /* 0x000000ff0000720c */ /* 0x000fe20004702670 */
[----:B--2---:R-:W-:-:S03]  /*0510*/  @!P3 IMAD.WIDE.U32 R6, R9, R3, R4 ;  /* 0x000000030906b225 */ /* 0x004fc600078e0004 */
[C---:B------:R-:W-:Y:S01]  /*0520*/  ISETP.EQ.AND P0, PT, R8.reuse, RZ, P0 ;  /* 0x000000ff0800720c */ /* 0x040fe20000702270 */
[----:B------:R-:W-:Y:S01]  /*0530*/  VIADD R8, R8, 0xffffffff ;  /* 0xffffffff08087836 */ /* 0x000fe20000000000 */
[----:B------:R-:W0:Y:S02]  /*0540*/  FENCE.VIEW.ASYNC.S ;  /* 0x00000000000073c6 */ /* 0x000e240000000000 */
[----:B0-----:R0:W3:Y:S01]  /*0550*/  @!UP0 SYNCS.EXCH.64 URZ, [UR6+0x60], UR4 ;  /* 0x00006004063f85b2 */ /* 0x0010e20008000100 */
[----:B------:R-:W-:Y:S01]  /*0560*/  @!P3 IMAD.MOV.U32 R16, RZ, RZ, R6 ;  /* 0x000000ffff10b224 */ /* 0x000fe200078e0006 */
[----:B------:R-:W-:Y:S01]  /*0570*/  SEL R19, RZ, 0x1, !P0 ;  /* 0x00000001ff137807 */ /* 0x000fe20004000000 */
[----:B------:R-:W-:Y:S01]  /*0580*/  @!P3 IMAD.MOV.U32 R17, RZ, RZ, R7 ;  /* 0x000000ffff11b224 */ /* 0x000fe200078e0007 */
[----:B------:R-:W-:-:S04]  /*0590*/  ISETP.GE.U32.AND P1, PT, R8, 0x2, PT ;  /* 0x000000020800780c */ /* 0x000fc80003f26070 */
[----:B------:R-:W-:Y:S01]  /*05a0*/  SEL R19, R19, 0x2, P1 ;  /* 0x0000000213137807 */ /* 0x000fe20000800000 */
[----:B------:R0:W3:Y:S01]  /*05b0*/  @!UP1 SYNCS.EXCH.64 URZ, [UR6+0x68], UR4 ;  /* 0x00006804063f95b2 */ /* 0x0000e20008000100 */
[----:B------:R-:W-:Y:S01]  /*05c0*/  NOP ;  /* 0x0000000000007918 */ /* 0x000fe20000000000 */
[----:B---34-:R-:W-:Y:S06]  /*05d0*/  BAR.SYNC.DEFER_BLOCKING 0x0 ;  /* 0x0000000000007b1d */ /* 0x018fec0000010000 */
[----:B------:R-:W-:Y:S05]  /*05e0*/  @!P2 BRA `(.L_x_3) ;  /* 0x000000540044a947 */ /* 0x000fea0003800000 */
[----:B------:R-:W-:-:S13]  /*05f0*/  ISETP.GT.U32.AND P0, PT, R8, 0x1, PT ;  /* 0x000000010800780c */ /* 0x000fda0003f04070 */
[----:B0-----:R-:W-:Y:S05]  /*0600*/  @P0 EXIT ;  /* 0x000000000000094d */ /* 0x001fea0003800000 */
[----:B------:R-:W-:Y:S01]  /*0610*/  ULDC.64 UR4, c[0x0][0x650] ;  /* 0x0001940000047ab9 */ /* 0x000fe20000000a00 */
[----:B------:R-:W-:Y:S01]  /*0620*/  PRMT R0, RZ, 0x7610, R0 ;  /* 0x00007610ff007816 */ /* 0x000fe20000000000 */
[----:B------:R-:W-:Y:S01]  /*0630*/  IMAD.MOV.U32 R90, RZ, RZ, -0x1 ;  /* 0xffffffffff5a7424 */ /* 0x000fe200078e00ff */
[----:B------:R-:W-:Y:S01]  /*0640*/  ISETP.GE.U32.AND P0, PT, R16, UR4, PT ;  /* 0x0000000410007c0c */ /* 0x000fe2000bf06070 */
[----:B------:R-:W-:Y:S02]  /*0650*/  IMAD.MOV.U32 R91, RZ, RZ, -0x1 ;  /* 0xffffffffff5b7424 */ /* 0x000fe400078e00ff */
[----:B------:R-:W-:Y:S01]  /*0660*/  IMAD.MOV.U32 R89, RZ, RZ, -0x1 ;  /* 0xffffffffff597424 */ /* 0x000fe200078e00ff */
[----:B------:R-:W-:-:S13]  /*0670*/  ISETP.GE.U32.AND.EX P0, PT, R17, UR5, PT, P0 ;  /* 0x0000000511007c0c */ /* 0x000fda000bf06100 */
[----:B------:R-:W-:Y:S05]  /*0680*/  @P0 BRA `(.L_x_4) ;  /* 0x0000000400540947 */ /* 0x000fea0003800000 */
[----:B------:R-:W0:Y:S01]  /*0690*/  LDC.64 R14, c[0x0][0x628] ;  /* 0x00018a00ff0e7b82 */ /* 0x000e220000000a00 */
[----:B------:R-:W-:Y:S02]  /*06a0*/  IMAD.MOV.U32 R6, RZ, RZ, R16 ;  /* 0x000000ffff067224 */ /* 0x000fe400078e0010 */
[----:B------:R-:W-:-:S05]  /*06b0*/  IMAD.MOV.U32 R7, RZ, RZ, R17 ;  /* 0x000000ffff077224 */ /* 0x000fca00078e0011 */
[----:B------:R-:W1:Y:S08]  /*06c0*/  LDC R0, c[0x0][0x630] ;  /* 0x00018c00ff007b82 */ /* 0x000e700000000800 */
[----:B------:R-:W2:Y:S01]  /*06d0*/  LDC.64 R20, c[0x0][0x620] ;  /* 0x00018800ff147b82 */ /* 0x000ea20000000a00 */
[----:B0-----:R-:W-:-:S04]  /*06e0*/  ISETP.NE.U32.AND P0, PT, R14, RZ, PT ;  /* 0x000000ff0e00720c */ /* 0x001fc80003f05070 */
[----:B------:R-:W-:-:S13]  /*06f0*/  ISETP.NE.AND.EX P0, PT, R15, RZ, PT, P0 ;  /* 0x000000ff0f00720c */ /* 0x000fda0003f05300 */
[----:B-12---:R-:W-:Y:S05]  /*0700*/  @!P0 BRA `(.L_x_5) ;  /* 0x0000000000288947 */ /* 0x006fea0003800000 */
[----:B------:R-:W0:Y:S02]  /*0710*/  LDC R11, c[0x0][0x634] ;  /* 0x00018d00ff0b7b82 */ /* 0x000e240000000800 */
[----:B0-----:R-:W-:-:S05]  /*0720*/  IADD3 R11, P0, R16, R11, RZ ;  /* 0x0000000b100b7210 */ /* 0x001fca0007f1e0ff */
[----:B------:R-:W-:-:S04]  /*0730*/  IMAD.X R13, RZ, RZ, R17, P0 ;  /* 0x000000ffff0d7224 */ /* 0x000fc800000e0611 */
[----:B------:R-:W-:-:S04]  /*0740*/  IMAD.WIDE.U32 R6, R13, R14, RZ ;  /* 0x0000000e0d067225 */ /* 0x000fc800078e00ff */
[----:B------:R-:W-:-:S04]  /*0750*/  IMAD.WIDE.U32 R8, P0, R11, R15, R6 ;  /* 0x0000000f0b087225 */ /* 0x000fc80007800006 */
[----:B------:R-:W-:-:S04]  /*0760*/  IMAD.WIDE.U32 R6, R11, R14, RZ ;  /* 0x0000000e0b067225 */ /* 0x000fc800078e00ff */
[----:B------:R-:W-:Y:S01]  /*0770*/  IMAD.X R11, RZ, RZ, RZ, P0 ;  /* 0x000000ffff0b7224 */ /* 0x000fe200000e06ff */
[----:B------:R-:W-:Y:S01]  /*0780*/  IADD3 RZ, P0, R7, R8, RZ ;  /* 0x0000000807ff7210 */ /* 0x000fe20007f1e0ff */
[----:B------:R-:W-:-:S04]  /*0790*/  IMAD.MOV.U32 R10, RZ, RZ, R9 ;  /* 0x000000ffff0a7224 */ /* 0x000fc800078e0009 */
[----:B------:R-:W-:-:S08]  /*07a0*/  IMAD.WIDE.U32.X R6, R13, R15, R10, P0 ;  /* 0x0000000f0d067225 */ /* 0x000fd000000e040a */
.L_x_5:
[-CC-:B------:R-:W-:Y:S01]  /*07b0*/  SHF.R.U64 R89, R6, R0.reuse, R7.reuse ;  /* 0x0000000006597219 */ /* 0x180fe20000001207 */
[----:B------:R-:W0:Y:S01]  /*07c0*/  LDC R10, c[0x0][0x618] ;  /* 0x00018600ff0a7b82 */ /* 0x000e220000000800 */
[----:B------:R-:W-:Y:S01]  /*07d0*/  SHF.R.U32.HI R5, RZ, R0, R7 ;  /* 0x00000000ff057219 */ /* 0x000fe20000011607 */
[----:B------:R-:W-:Y:S01]  /*07e0*/  ULDC UR4, c[0x0][0x150] ;  /* 0x0000540000047ab9 */ /* 0x000fe20000000800 */
[----:B------:R-:W-:Y:S02]  /*07f0*/  IADD3 R9, P0, RZ, -R89, RZ ;  /* 0x80000059ff097210 */ /* 0x000fe40007f1e0ff */
[----:B------:R-:W-:-:S03]  /*0800*/  I2FP.F32.U32 R0, R4 ;  /* 0x0000000400007245 */ /* 0x000fc60000201000 */
[----:B------:R-:W1:Y:S01]  /*0810*/  LDC.64 R26, c[0x0][0x640] ;  /* 0x00019000ff1a7b82 */ /* 0x000e620000000a00 */
[----:B------:R-:W-:Y:S02]  /*0820*/  IMAD.X R11, RZ, RZ, ~R5, P0 ;  /* 0x000000ffff0b7224 */ /* 0x000fe400000e0e05 */
[----:B------:R-:W-:Y:S01]  /*0830*/  FMUL R0, R0, UR4 ;  /* 0x0000000400007c20 */ /* 0x000fe20008400000 */
[----:B------:R-:W-:Y:S01]  /*0840*/  IMAD.WIDE.U32 R6, R9, R20, R16 ;  /* 0x0000001409067225 */ /* 0x000fe200078e0010 */
[----:B------:R-:W-:-:S03]  /*0850*/  ULDC UR4, c[0x0][0x154] ;  /* 0x0000550000047ab9 */ /* 0x000fc60000000800 */
[----:B------:R-:W-:Y:S01]  /*0860*/  IMAD R8, R11, R20, RZ ;  /* 0x000000140b087224 */ /* 0x000fe200078e02ff */
[----:B------:R-:W2:Y:S01]  /*0870*/  LDC R5, c[0x0][0x144] ;  /* 0x00005100ff057b82 */ /* 0x000ea20000000800 */
[----:B------:R-:W3:Y:S02]  /*0880*/  F2I.U32.TRUNC.NTZ R0, R0 ;  /* 0x0000000000007305 */ /* 0x000ee4000020f000 */
[----:B------:R-:W-:-:S04]  /*0890*/  IMAD R9, R9, R21, R8 ;  /* 0x0000001509097224 */ /* 0x000fc800078e0208 */
[----:B------:R-:W-:Y:S01]  /*08a0*/  IMAD.IADD R7, R7, 0x1, R9 ;  /* 0x0000000107077824 */ /* 0x000fe200078e0209 */
[----:B------:R-:W4:Y:S01]  /*08b0*/  LDC R12, c[0x0][0x608] ;  /* 0x00018200ff0c7b82 */ /* 0x000f220000000800 */
[----:B------:R-:W-:-:S03]  /*08c0*/  IMAD.MOV.U32 R9, RZ, RZ, -0x1 ;  /* 0xffffffffff097424 */ /* 0x000fc600078e00ff */
[-CC-:B0-----:R-:W-:Y:S02]  /*08d0*/  SHF.R.U64 R20, R6, R10.reuse, R7.reuse ;  /* 0x0000000a06147219 */ /* 0x181fe40000001207 */
[----:B------:R-:W-:Y:S02]  /*08e0*/  I2FP.F32.U32 R6, R3 ;  /* 0x0000000300067245 */ /* 0x000fe40000201000 */
[----:B------:R-:W0:Y:S01]  /*08f0*/  LDC R24, c[0x0][0x658] ;  /* 0x00019600ff187b82 */ /* 0x000e220000000800 */
[----:B-1----:R-:W-:Y:S01]  /*0900*/  ISETP.NE.U32.AND P0, PT, R26, RZ, PT ;  /* 0x000000ff1a00720c */ /* 0x002fe20003f05070 */
[----:B---3--:R-:W-:Y:S01]  /*0910*/  IMAD.MOV R8, RZ, RZ, -R0 ;  /* 0x000000ffff087224 */ /* 0x008fe200078e0a00 */
[----:B------:R-:W-:Y:S01]  /*0920*/  SHF.R.U32.HI R7, RZ, R10, R7 ;  /* 0x0000000aff077219 */ /* 0x000fe20000011607 */
[----:B------:R-:W-:Y:S01]  /*0930*/  FMUL R6, R6, UR4 ;  /* 0x0000000406067c20 */ /* 0x000fe20008400000 */
[----:B------:R-:W-:-:S03]  /*0940*/  ISETP.NE.AND.EX P0, PT, R27, RZ, PT, P0 ;  /* 0x000000ff1b00720c */ /* 0x000fc60003f05300 */
[----:B------:R-:W1:Y:S01]  /*0950*/  LDC R14, c[0x0][0x148] ;  /* 0x00005200ff0e7b82 */ /* 0x000e620000000800 */
[----:B--2---:R-:W-:-:S07]  /*0960*/  IMAD R0, R5, R8, R4 ;  /* 0x0000000805007224 */ /* 0x004fce00078e0204 */
[----:B------:R-:W2:Y:S01]  /*0970*/  LDC R22, c[0x0][0x600] ;  /* 0x00018000ff167b82 */ /* 0x000ea20000000800 */
[-CC-:B----4-:R-:W-:Y:S02]  /*0980*/  SHF.R.U64 R28, R20, R12.reuse, R7.reuse ;  /* 0x0000000c141c7219 */ /* 0x190fe40000001207 */
[----:B------:R-:W-:Y:S01]  /*0990*/  SHF.R.U32.HI R5, RZ, R12, R7 ;  /* 0x0000000cff057219 */ /* 0x000fe20000011607 */
[----:B------:R-:W-:Y:S01]  /*09a0*/  IMAD.MOV.U32 R7, RZ, RZ, 0x1 ;  /* 0x00000001ff077424 */ /* 0x000fe200078e00ff */
[----:B------:R3:W4:Y:S03]  /*09b0*/  F2I.U32.TRUNC.NTZ R12, R6 ;  /* 0x00000006000c7305 */ /* 0x000726000020f000 */
[----:B------:R-:W1:Y:S01]  /*09c0*/  LDC R15, c[0x0][0x648] ;  /* 0x00019200ff0f7b82 */ /* 0x000e620000000800 */
[-C--:B0-----:R-:W-:Y:S02]  /*09d0*/  SHF.L.U32 R4, R9, R24.reuse, RZ ;  /* 0x0000001809047219 */ /* 0x081fe400000006ff */
[----:B------:R-:W-:-:S02]  /*09e0*/  SHF.R.U64 R30, R28, R24, R5 ;  /* 0x000000181c1e7219 */ /* 0x000fc40000001205 */
[----:B------:R-:W-:Y:S02]  /*09f0*/  LOP3.LUT R11, RZ, R4, RZ, 0x33, !PT ;  /* 0x00000004ff0b7212 */ /* 0x000fe400078e33ff */
[-C--:B------:R-:W-:Y:S01]  /*0a00*/  SHF.R.U32.HI R5, RZ, R24.reuse, R5 ;  /* 0x00000018ff057219 */ /* 0x080fe20000011605 */
[----:B------:R-:W0:Y:S01]  /*0a10*/  LDC R21, c[0x0][0x638] ;  /* 0x00018e00ff157b82 */ /* 0x000e220000000800 */
[----:B------:R-:W-:Y:S01]  /*0a20*/  SHF.L.U32 R10, R7, R24, RZ ;  /* 0x00000018070a7219 */ /* 0x000fe200000006ff */
[----:B------:R-:W-:-:S06]  /*0a30*/  IMAD.MOV.U32 R4, RZ, RZ, R30 ;  /* 0x000000ffff047224 */ /* 0x000fcc00078e001e */
[----:B------:R-:W0:Y:S01]  /*0a40*/  LDC R90, c[0x0][0x610] ;  /* 0x00018400ff5a7b82 */ /* 0x000e220000000800 */
[----:B---34-:R-:W-:Y:S05]  /*0a50*/  @!P0 BRA `(.L_x_6) ;  /* 0x0000000000288947 */ /* 0x018fea0003800000 */
[----:B------:R-:W3:Y:S02]  /*0a60*/  LDC R9, c[0x0][0x64c] ;  /* 0x00019300ff097b82 */ /* 0x000ee40000000800 */
[----:B---3--:R-:W-:-:S05]  /*0a70*/  IADD3 R9, P0, R30, R9, RZ ;  /* 0x000000091e097210 */ /* 0x008fca0007f1e0ff */
        /* <DEDUP_REMOVED lines=8> */
.L_x_6:
[----:B-1----:R-:W-:Y:S01]  /*0b00*/  SHF.R.U64 R4, R4, R15, R5 ;  /* 0x0000000f04047219 */ /* 0x002fe20000001205 */
[----:B--2---:R-:W-:Y:S01]  /*0b10*/  VIADD R5, R22, 0xffffffff ;  /* 0xffffffff16057836 */ /* 0x004fe20000000000 */
[----:B------:R-:W-:Y:S01]  /*0b20*/  LOP3.LUT R11, R28, R11, RZ, 0xc0, !PT ;  /* 0x0000000b1c0b7212 */ /* 0x000fe200078ec0ff */
[----:B------:R-:W-:Y:S02]  /*0b30*/  IMAD.MOV R12, RZ, RZ, -R12 ;  /* 0x000000ffff0c7224 */ /* 0x000fe400078e0a0c */
[----:B------:R-:W-:Y:S01]  /*0b40*/  IMAD.MOV R6, RZ, RZ, -R4 ;  /* 0x000000ffff067224 */ /* 0x000fe200078e0a04 */
[----:B------:R-:W-:Y:S01]  /*0b50*/  LOP3.LUT R5, R20, R5, RZ, 0xc0, !PT ;  /* 0x0000000514057212 */ /* 0x000fe200078ec0ff */
[----:B------:R-:W-:Y:S02]  /*0b60*/  @P3 IMAD R0, R14, R12, R3 ;  /* 0x0000000c0e003224 */ /* 0x000fe400078e0203 */
[----:B------:R-:W-:Y:S02]  /*0b70*/  IMAD R11, R10, R4, R11 ;  /* 0x000000040a0b7224 */ /* 0x000fe400078e020b */
[----:B0-----:R-:W-:-:S02]  /*0b80*/  IMAD R3, R6, R21, R30 ;  /* 0x0000001506037224 */ /* 0x001fc400078e021e */
[----:B------:R-:W-:Y:S02]  /*0b90*/  IMAD R90, R11, R90, R0 ;  /* 0x0000005a0b5a7224 */ /* 0x000fe400078e0200 */
[----:B------:R-:W-:Y:S02]  /*0ba0*/  IMAD R3, R3, R22, R5 ;  /* 0x0000001603037224 */ /* 0x000fe400078e0205 */
[----:B------:R-:W-:-:S03]  /*0bb0*/  IMAD.MOV.U32 R0, RZ, RZ, 0x1 ;  /* 0x00000001ff007424 */ /* 0x000fc600078e00ff */
[----:B------:R-:W-:Y:S02]  /*0bc0*/  SEL R91, R3, R90, !P3 ;  /* 0x0000005a035b7207 */ /* 0x000fe40005800000 */
[----:B------:R-:W-:-:S07]  /*0bd0*/  SEL R90, R90, R3, !P3 ;  /* 0x000000035a5a7207 */ /* 0x000fce0005800000 */
.L_x_4:
[----:B------:R-:W-:-:S08]  /*0be0*/  NOP ;  /* 0x0000000000007918 */ /* 0x000fd00000000000 */
[----:B------:R-:W0:Y:S02]  /*0bf0*/  USETMAXREG.TRY_ALLOC.CTAPOOL UP0, 0xe8 ;  /* 0x000000e8000079c8 */ /* 0x000e240008000600 */
[----:B0-----:R-:W-:-:S13]  /*0c00*/  PLOP3.LUT P0, PT, PT, PT, UP0, 0x80, 0x0 ;  /* 0x000000000000781c */ /* 0x001fda0003f0f008 */
[----:B------:R-:W-:Y:S05]  /*0c10*/  @!P0 BRA `(.L_x_4) ;  /* 0xfffffffc00f08947 */ /* 0x000fea000383ffff */
[----:B------:R-:W-:Y:S01]  /*0c20*/  ULDC.64 UR4, c[0x0][0x598] ;  /* 0x0001660000047ab9 */ /* 0x000fe20000000a00 */
[----:B------:R-:W-:Y:S01]  /*0c30*/  ULDC.64 UR36, c[0x0][0x208] ;  /* 0x0000820000247ab9 */ /* 0x000fe20000000a00 */
[----:B------:R-:W-:-:S04]  /*0c40*/  ISETP.NE.U32.AND P0, PT, RZ, UR4, PT ;  /* 0x00000004ff007c0c */ /* 0x000fc8000bf05070 */
[----:B------:R-:W-:-:S13]  /*0c50*/  ISETP.NE.AND.EX P0, PT, RZ, UR5, PT, P0 ;  /* 0x00000005ff007c0c */ /* 0x000fda000bf05300 */
[----:B------:R-:W-:Y:S05]  /*0c60*/  @!P0 BRA `(.L_x_7) ;  /* 0x00000000001c8947 */ /* 0x000fea0003800000 */
[----:B------:R-:W0:Y:S02]  /*0c70*/  LDC.64 R4, c[0x0][0x598] ;  /* 0x00016600ff047b82 */ /* 0x000e240000000a00 */
[----:B0-----:R-:W2:Y:S02]  /*0c80*/  LDG.E.64 R4, desc[UR36][R4.64] ;  /* 0x0000002404047981 */ /* 0x001ea4000c1e1b00 */
[----:B--2---:R-:W-:-:S04]  /*0c90*/  ISETP.NE.U32.AND P0, PT, R4, RZ, PT ;  /* 0x000000ff0400720c */ /* 0x004fc80003f05070 */
[----:B------:R-:W-:-:S13]  /*0ca0*/  ISETP.NE.AND.EX P0, PT, R5, RZ, PT, P0 ;  /* 0x000000ff0500720c */ /* 0x000fda0003f05300 */
[----:B------:R-:W-:Y:S05]  /*0cb0*/  @!P0 BRA `(.L_x_7) ;  /* 0x0000000000088947 */ /* 0x000fea0003800000 */
[----:B------:R0:W5:Y:S01]  /*0cc0*/  LD.E R22, desc[UR36][R4.64] ;  /* 0x0000002404167980 */ /* 0x000162000c101900 */
[----:B------:R-:W-:Y:S05]  /*0cd0*/  BRA `(.L_x_8) ;  /* 0x0000000000247947 */ /* 0x000fea0003800000 */
.L_x_7:
[----:B------:R-:W-:Y:S02]  /*0ce0*/  ULDC.64 UR4, c[0x0][0x588] ;  /* 0x0001620000047ab9 */ /* 0x000fe40000000a00 */
[----:B------:R-:W-:-:S04]  /*0cf0*/  ISETP.NE.U32.AND P0, PT, RZ, UR4, PT ;  /* 0x00000004ff007c0c */ /* 0x000fc8000bf05070 */
[----:B------:R-:W-:-:S13]  /*0d00*/  ISETP.NE.AND.EX P0, PT, RZ, UR5, PT, P0 ;  /* 0x00000005ff007c0c */ /* 0x000fda000bf05300 */
[----:B------:R-:W-:Y:S05]  /*0d10*/  @!P0 BRA `(.L_x_9) ;  /* 0x00000000000c8947 */ /* 0x000fea0003800000 */
[----:B------:R-:W0:Y:S02]  /*0d20*/  LDC.64 R22, c[0x0][0x588] ;  /* 0x00016200ff167b82 */ /* 0x000e240000000a00 */
[----:B0-----:R1:W5:Y:S01]  /*0d30*/  LDG.E R22, desc[UR36][R22.64] ;  /* 0x0000002416167981 */ /* 0x001362000c1e1900 */
[----:B------:R-:W-:Y:S05]  /*0d40*/  BRA `(.L_x_8) ;  /* 0x0000000000087947 */ /* 0x000fea0003800000 */
.L_x_9:
[----:B------:R-:W-:Y:S02]  /*0d50*/  ULDC UR4, c[0x0][0x580] ;  /* 0x0001600000047ab9 */ /* 0x000fe40000000800 */
[----:B------:R-:W-:-:S07]  /*0d60*/  IMAD.U32 R22, RZ, RZ, UR4 ;  /* 0x00000004ff167e24 */ /* 0x000fce000f8e00ff */
.L_x_8:
[----:B------:R-:W-:Y:S02]  /*0d70*/  ULDC.64 UR4, c[0x0][0x5a0] ;  /* 0x0001680000047ab9 */ /* 0x000fe40000000a00 */
[----:B------:R-:W-:-:S04]  /*0d80*/  ISETP.NE.U32.AND P0, PT, RZ, UR4, PT ;  /* 0x00000004ff007c0c */ /* 0x000fc8000bf05070 */
[----:B------:R-:W-:-:S13]  /*0d90*/  ISETP.NE.AND.EX P0, PT, RZ, UR5, PT, P0 ;  /* 0x00000005ff007c0c */ /* 0x000fda000bf05300 */
[----:B------:R-:W-:Y:S05]  /*0da0*/  @!P0 BRA `(.L_x_10) ;  /* 0x00000000001c8947 */ /* 0x000fea0003800000 */
[----:B0-----:R-:W0:Y:S02]  /*0db0*/  LDC.64 R4, c[0x0][0x5a0] ;  /* 0x00016800ff047b82 */ /* 0x001e240000000a00 */
[----:B0-----:R-:W2:Y:S02]  /*0dc0*/  LDG.E.64 R4, desc[UR36][R4.64] ;  /* 0x0000002404047981 */ /* 0x001ea4000c1e1b00 */
[----:B--2---:R-:W-:-:S04]  /*0dd0*/  ISETP.NE.U32.AND P0, PT, R4, RZ, PT ;  /* 0x000000ff0400720c */ /* 0x004fc80003f05070 */
[----:B------:R-:W-:-:S13]  /*0de0*/  ISETP.NE.AND.EX P0, PT, R5, RZ, PT, P0 ;  /* 0x000000ff0500720c */ /* 0x000fda0003f05300 */
[----:B------:R-:W-:Y:S05]  /*0df0*/  @!P0 BRA `(.L_x_10) ;  /* 0x0000000000088947 */ /* 0x000fea0003800000 */
[----:B-1----:R0:W5:Y:S01]  /*0e00*/  LD.E R23, desc[UR36][R4.64] ;  /* 0x0000002404177980 */ /* 0x002162000c101900 */
[----:B------:R-:W-:Y:S05]  /*0e10*/  BRA `(.L_x_11) ;  /* 0x0000000000247947 */ /* 0x000fea0003800000 */
.L_x_10:
[----:B------:R-:W-:Y:S02]  /*0e20*/  ULDC.64 UR4, c[0x0][0x590] ;  /* 0x0001640000047ab9 */ /* 0x000fe40000000a00 */
[----:B------:R-:W-:-:S04]  /*0e30*/  ISETP.NE.U32.AND P0, PT, RZ, UR4, PT ;  /* 0x00000004ff007c0c */ /* 0x000fc8000bf05070 */
[----:B------:R-:W-:-:S13]  /*0e40*/  ISETP.NE.AND.EX P0, PT, RZ, UR5, PT, P0 ;  /* 0x00000005ff007c0c */ /* 0x000fda000bf05300 */
[----:B------:R-:W-:Y:S05]  /*0e50*/  @!P0 BRA `(.L_x_12) ;  /* 0x00000000000c8947 */ /* 0x000fea0003800000 */
[----:B0-----:R-:W1:Y:S02]  /*0e60*/  LDC.64 R4, c[0x0][0x590] ;  /* 0x00016400ff047b82 */ /* 0x001e640000000a00 */
[----:B-1----:R1:W5:Y:S01]  /*0e70*/  LDG.E R23, desc[UR36][R4.64] ;  /* 0x0000002404177981 */ /* 0x002362000c1e1900 */
[----:B------:R-:W-:Y:S05]  /*0e80*/  BRA `(.L_x_11) ;  /* 0x0000000000087947 */ /* 0x000fea0003800000 */
.L_x_12:
[----:B------:R-:W-:Y:S02]  /*0e90*/  ULDC UR4, c[0x0][0x584] ;  /* 0x0001610000047ab9 */ /* 0x000fe40000000800 */
[----:B-1----:R-:W-:-:S07]  /*0ea0*/  IMAD.U32 R23, RZ, RZ, UR4 ;  /* 0x00000004ff177e24 */ /* 0x002fce000f8e00ff */
.L_x_11:
[----:B------:R-:W-:-:S13]  /*0eb0*/  LOP3.LUT P0, RZ, R0, 0xff, RZ, 0xc0, !PT ;  /* 0x000000ff00ff7812 */ /* 0x000fda000780c0ff */
[----:B------:R-:W-:Y:S05]  /*0ec0*/  @!P0 EXIT ;  /* 0x000000000000894d */ /* 0x000fea0003800000 */
[----:B------:R-:W-:Y:S01]  /*0ed0*/  ULDC UR4, c[0x0][0x28c] ;  /* 0x0000a30000047ab9 */ /* 0x000fe20000000800 */
[----:B------:R-:W-:Y:S01]  /*0ee0*/  UMOV UR38, URZ ;  /* 0x0000003f00267c82 */ /* 0x000fe20008000000 */
[----:B------:R-:W-:Y:S01]  /*0ef0*/  UIADD3 UR4, UR4, 0x7f, URZ ;  /* 0x0000007f04047890 */ /* 0x000fe2000fffe03f */
[----:B------:R-:W-:-:S03]  /*0f00*/  UMOV UR39, URZ ;  /* 0x0000003f00277c82 */ /* 0x000fc60008000000 */
[----:B------:R-:W-:-:S04]  /*0f10*/  USHF.R.S32.HI UR5, URZ, 0x1f, UR4 ;  /* 0x0000001f3f057899 */ /* 0x000fc80008011404 */
[----:B------:R-:W-:-:S04]  /*0f20*/  ULEA.HI UR5, UR5, UR4, URZ, 0x7 ;  /* 0x0000000405057291 */ /* 0x000fc8000f8f383f */
[----:B------:R-:W-:-:S12]  /*0f30*/  USHF.R.S32.HI UR40, URZ, 0x7, UR5 ;  /* 0x000000073f287899 */ /* 0x000fd80008011405 */
.L_x_162:
[----:B------:R-:W-:Y:S01]  /*0f40*/  LOP3.LUT R0, R18, 0x80, RZ, 0xc0, !PT ;  /* 0x0000008012007812 */ /* 0x000fe200078ec0ff */
[----:B------:R-:W2:Y:S01]  /*0f50*/  S2UR UR7, SR_CgaCtaId ;  /* 0x00000000000779c3 */ /* 0x000ea20000008800 */
[----:B------:R-:W-:Y:S02]  /*0f60*/  UMOV UR6, 0x400 ;  /* 0x0000040000067882 */ /* 0x000fe40000000000 */
[----:B------:R-:W-:-:S06]  /*0f70*/  SHF.R.U32.HI R0, RZ, 0x7, R0 ;  /* 0x00000007ff007819 */ /* 0x000fcc0000011600 */
[----:B---3--:R-:W3:Y:S01]  /*0f80*/  SHFL.IDX PT, R0, R0, RZ, 0x1f ;  /* 0x00001fff00007589 */ /* 0x008ee200000e0000 */
[----:B--2---:R-:W-:Y:S01]  /*0f90*/  ULEA UR6, UR7, UR6, 0x18 ;  /* 0x0000000607067291 */ /* 0x004fe2000f8ec03f */
[----:B---3--:R-:W-:-:S13]  /*0fa0*/  R2UR UR4, R0 ;  /* 0x00000000000472ca */ /* 0x008fda00000e0000 */
[----:B------:R-:W-:-:S04]  /*0fb0*/  ULEA.HI UR5, UR4, UR4, URZ, 0x1 ;  /* 0x0000000404057291 */ /* 0x000fc8000f8f083f */
[----:B------:R-:W-:-:S04]  /*0fc0*/  ULOP3.LUT UR5, UR5, 0x7fffe, URZ, 0xc0, !UPT ;  /* 0x0007fffe05057892 */ /* 0x000fc8000f8ec03f */
[----:B------:R-:W-:-:S03]  /*0fd0*/  UIADD3 UR5, UR4, -UR5, URZ ;  /* 0x8000000504057290 */ /* 0x000fc6000fffe03f */
[----:B------:R-:W-:Y:S01]  /*0fe0*/  ULDC UR4, c[0x0][0x28c] ;  /* 0x0000a30000047ab9 */ /* 0x000fe20000000800 */
[----:B------:R-:W-:Y:S01]  /*0ff0*/  ULEA UR5, UR5, UR6, 0xd ;  /* 0x0000000605057291 */ /* 0x000fe2000f8e683f */
[----:B------:R-:W-:-:S03]  /*1000*/  ISETP.LT.AND P0, PT, RZ, UR4, PT ;  /* 0x00000004ff007c0c */ /* 0x000fc6000bf01270 */
[----:B------:R-:W-:-:S04]  /*1010*/  UIADD3 UR5, UR5, 0x100, URZ ;  /* 0x0000010005057890 */ /* 0x000fc8000fffe03f */
[----:B------:R-:W-:-:S04]  /*1020*/  USHF.R.U32.HI UR5, URZ, 0x4, UR5 ;  /* 0x000000043f057899 */ /* 0x000fc80008011605 */
[----:B------:R-:W-:-:S04]  /*1030*/  ULOP3.LUT UR5, UR5, 0x3fff, URZ, 0xc0, !UPT ;  /* 0x00003fff05057892 */ /* 0x000fc8000f8ec03f */
[----:B------:R-:W-:Y:S01]  /*1040*/  ULOP3.LUT UR41, UR5, 0x10000, URZ, 0xfc, !UPT ;  /* 0x0001000005297892 */ /* 0x000fe2000f8efc3f */
[----:B01--4-:R-:W-:Y:S11]  /*1050*/  @P0 BRA `(.L_x_13) ;  /* 0x0000000000400947 */ /* 0x013ff60003800000 */
[----:B------:R-:W-:Y:S01]  /*1060*/  MOV R0, 0x0 ;  /* 0x0000000000007802 */ /* 0x000fe20000000f00 */
[----:B------:R-:W-:Y:S01]  /*1070*/  ULDC.64 UR4, c[0x4][0x68] ;  /* 0x01001a0000047ab9 */ /* 0x000fe20000000a00 */
[----:B------:R-:W-:Y:S01]  /*1080*/  ULDC.64 UR6, c[0x4][0x8] ;  /* 0x0100020000067ab9 */ /* 0x000fe20000000a00 */
[----:B01----:R-:W-:Y:S01]  /*1090*/  IMAD.U32 R4, RZ, RZ, UR4 ;  /* 0x00000004ff047e24 */ /* 0x003fe2000f8e00ff */
[----:B------:R0:W1:Y:S01]  /*10a0*/  LDC.64 R14, c[0x4][R0] ;  /* 0x01000000000e7b82 */ /* 0x0000620000000a00 */
[----:B------:R-:W-:Y:S01]  /*10b0*/  IMAD.U32 R5, RZ, RZ, UR5 ;  /* 0x00000005ff057e24 */ /* 0x000fe2000f8e00ff */
[----:B------:R-:W-:Y:S01]  /*10c0*/  ULDC.64 UR4, c[0x4][0x70] ;  /* 0x01001c0000047ab9 */ /* 0x000fe20000000a00 */
[----:B------:R-:W-:Y:S02]  /*10d0*/  IMAD.U32 R10, RZ, RZ, UR6 ;  /* 0x00000006ff0a7e24 */ /* 0x000fe4000f8e00ff */
[----:B------:R-:W-:Y:S02]  /*10e0*/  IMAD.U32 R6, RZ, RZ, UR4 ;  /* 0x00000004ff067e24 */ /* 0x000fe4000f8e00ff */
[----:B------:R-:W-:-:S02]  /*10f0*/  IMAD.U32 R7, RZ, RZ, UR5 ;  /* 0x00000005ff077e24 */ /* 0x000fc4000f8e00ff */
[----:B------:R-:W-:Y:S02]  /*1100*/  IMAD.U32 R11, RZ, RZ, UR7 ;  /* 0x00000007ff0b7e24 */ /* 0x000fe4000f8e00ff */
[----:B------:R-:W-:Y:S02]  /*1110*/  IMAD.MOV.U32 R8, RZ, RZ, 0x1e1 ;  /* 0x000001e1ff087424 */ /* 0x000fe400078e00ff */
[----:B------:R-:W-:Y:S02]  /*1120*/  IMAD.MOV.U32 R12, RZ, RZ, 0x1 ;  /* 0x00000001ff0c7424 */ /* 0x000fe400078e00ff */
[----:B0-----:R-:W-:-:S07]  /*1130*/  IMAD.MOV.U32 R13, RZ, RZ, RZ ;  /* 0x000000ffff0d7224 */ /* 0x001fce00078e00ff */
[----:B------:R-:W-:-:S07]  /*1140*/  LEPC R20, `(.L_x_13) ;  /* 0x000000001014794e */ /* 0x000fce0000000000 */
[----:B-1---5:R-:W-:Y:S05]  /*1150*/  CALL.ABS.NOINC R14 ;  /* 0x000000000e007343 */ /* 0x022fea0003c00000 */
.L_x_13:
[----:B------:R-:W-:-:S04]  /*1160*/  LOP3.LUT R0, R19, 0x1, RZ, 0xfc, !PT ;  /* 0x0000000113007812 */ /* 0x000fc800078efcff */
[----:B------:R-:W-:-:S13]  /*1170*/  ISETP.NE.AND P0, PT, R0, 0x3, PT ;  /* 0x000000030000780c */ /* 0x000fda0003f05270 */
[----:B------:R-:W-:Y:S05]  /*1180*/  @!P0 BRA `(.L_x_14) ;  /* 0x0000000000048947 */ /* 0x000fea0003800000 */
[----:B------:R-:W-:Y:S01]  /*1190*/  BPT.TRAP 0x1 ;  /* 0x000000040000795c */ /* 0x000fe20000300000 */
.L_x_14:
[----:B------:R-:W2:Y:S01]  /*11a0*/  S2UR UR5, SR_CgaCtaId ;  /* 0x00000000000579c3 */ /* 0x000ea20000008800 */
[----:B------:R-:W-:Y:S01]  /*11b0*/  UMOV UR4, 0x400 ;  /* 0x0000040000047882 */ /* 0x000fe20000000000 */
[----:B------:R-:W-:Y:S02]  /*11c0*/  IMAD.U32 R0, RZ, RZ, UR38 ;  /* 0x00000026ff007e24 */ /* 0x000fe4000f8e00ff */
[----:B------:R-:W-:-:S03]  /*11d0*/  IMAD.U32 R3, RZ, RZ, UR39 ;  /* 0x00000027ff037e24 */ /* 0x000fc6000f8e00ff */
[----:B------:R-:W-:Y:S01]  /*11e0*/  SHF.L.U32 R0, R0, 0x1f, RZ ;  /* 0x0000001f00007819 */ /* 0x000fe200000006ff */
[----:B--2---:R-:W-:-:S06]  /*11f0*/  ULEA UR4, UR5, UR4, 0x18 ;  /* 0x0000000405047291 */ /* 0x004fcc000f8ec03f */
[----:B------:R-:W-:-:S04]  /*1200*/  IMAD.U32 R6, RZ, RZ, UR4 ;  /* 0x00000004ff067e24 */ /* 0x000fc8000f8e00ff */
[----:B------:R-:W-:-:S04]  /*1210*/  IMAD R3, R3, 0x8, R6 ;  /* 0x0000000803037824 */ /* 0x000fc800078e0206 */
[----:B------:R2:W3:Y:S01]  /*1220*/  SYNCS.PHASECHK.TRANS64.TRYWAIT P1, [R3+URZ], R0 ;  /* 0x00000000030075a7 */ /* 0x0004e2000802017f */
[----:B------:R-:W-:Y:S05]  /*1230*/  @!P0 BRA `(.L_x_15) ;  /* 0x0000000000048947 */ /* 0x000fea0003800000 */
[----:B------:R-:W-:Y:S01]  /*1240*/  BPT.TRAP 0x1 ;  /* 0x000000040000795c */ /* 0x000fe20000300000 */
.L_x_15:
[----:B---3--:R-:W-:Y:S05]  /*1250*/  @P1 BRA `(.L_x_16) ;  /* 0x0000000000081947 */ /* 0x008fea0003800000 */
[----:B------:R-:W3:Y:S02]  /*1260*/  SYNCS.PHASECHK.TRANS64.TRYWAIT P1, [R3+URZ], R0 ;  /* 0x00000000030075a7 */ /* 0x000ee4000802017f */
[----:B---3--:R-:W-:Y:S05]  /*1270*/  @!P1 BRA `(.L_x_17) ;  /* 0x0000005c00d09947 */ /* 0x008fea0003800000 */
.L_x_16:
[----:B------:R-:W-:-:S04]  /*1280*/  UISETP.LT.AND UP0, UPT, UR40, 0x1, UPT ;  /* 0x000000012800788c */ /* 0x000fc8000bf01270 */
[----:B------:R-:W-:-:S06]  /*1290*/  USEL UR4, UR40, 0x1, UP0 ;  /* 0x0000000128047887 */ /* 0x000fcc0008000000 */
[----:B--23--:R-:W-:Y:S01]  /*12a0*/  IMAD.U32 R0, RZ, RZ, UR4 ;  /* 0x00000004ff007e24 */ /* 0x00cfe2000f8e00ff */
[----:B------:R-:W-:Y:S05]  /*12b0*/  WARPSYNC.ALL ;  /* 0x0000000000007948 */ /* 0x000fea0003800000 */
[----:B------:R-:W-:-:S04]  /*12c0*/  IADD3 R0, -R0, UR40, RZ ;  /* 0x0000002800007c10 */ /* 0x000fc8000fffe1ff */
[----:B------:R-:W-:Y:S02]  /*12d0*/  ISETP.GE.AND P1, PT, R0, 0x1, PT ;  /* 0x000000010000780c */ /* 0x000fe40003f26270 */
[----:B------:R-:W-:Y:S01]  /*12e0*/  R2UR UR4, R6 ;  /* 0x00000000060472ca */ /* 0x000fe200000e0000 */
[----:B------:R-:W-:Y:S01]  /*12f0*/  ULEA UR6, UR39, UR41, 0xb ;  /* 0x0000002927067291 */ /* 0x000fe2000f8e583f */
[----:B------:R-:W-:Y:S01]  /*1300*/  WARPGROUP.ARRIVE ;  /* 0x00000000000079c5 */ /* 0x000fe20000000000 */
[----:B------:R-:W-:Y:S01]  /*1310*/  UMOV UR9, 0x40000040 ;  /* 0x4000004000097882 */ /* 0x000fe20000000000 */
[----:B------:R-:W-:Y:S01]  /*1320*/  UMOV UR11, 0x40000040 ;  /* 0x40000040000b7882 */ /* 0x000fe20000000000 */
[----:B------:R-:W-:-:S03]  /*1330*/  UIADD3 UR7, UR6, 0x400, URZ ;  /* 0x0000040006077890 */ /* 0x000fc6000fffe03f */
[----:B------:R-:W-:-:S05]  /*1340*/  UMOV UR8, UR6 ;  /* 0x0000000600087c82 */ /* 0x000fca0008000000 */
[----:B------:R-:W-:-:S04]  /*1350*/  UIADD3 UR4, UR4, 0x28100, URZ ;  /* 0x0002810004047890 */ /* 0x000fc8000fffe03f */
[----:B------:R-:W-:-:S04]  /*1360*/  USHF.R.U32.HI UR4, URZ, 0x4, UR4 ;  /* 0x000000043f047899 */ /* 0x000fc80008011604 */
[----:B------:R-:W-:-:S04]  /*1370*/  ULOP3.LUT UR4, UR4, 0x3fff, URZ, 0xc0, !UPT ;  /* 0x00003fff04047892 */ /* 0x000fc8000f8ec03f */
[----:B------:R-:W-:-:S04]  /*1380*/  ULOP3.LUT UR4, UR4, 0x10000, URZ, 0xfc, !UPT ;  /* 0x0001000004047892 */ /* 0x000fc8000f8efc3f */
[----:B------:R-:W-:-:S07]  /*1390*/  ULEA UR5, UR39, UR4, 0x9 ;  /* 0x0000000427057291 */ /* 0x000fce000f8e483f */
[----:B------:R-:W-:Y:S02]  /*13a0*/  UMOV UR10, UR5 ;  /* 0x00000005000a7c82 */ /* 0x000fe40008000000 */
[----:B------:R-:W-:Y:S01]  /*13b0*/  IGMMA.64x64x32.S8.S8 R56, gdesc[UR8], RZ, !UPT, gsb0 ;  /* 0x01e00000083879f1 */ /* 0x000fe2000c0410ff */
[----:B------:R-:W-:Y:S01]  /*13c0*/  UMOV UR8, UR7 ;  /* 0x0000000700087c82 */ /* 0x000fe20008000000 */
[----:B------:R-:W-:Y:S01]  /*13d0*/  UMOV UR9, 0x40000040 ;  /* 0x4000004000097882 */ /* 0x000fe20000000000 */
[----:B------:R-:W-:Y:S01]  /*13e0*/  UIADD3 UR7, UR6, 0x402, URZ ;  /* 0x0000040206077890 */ /* 0x000fe2000fffe03f */
[----:B------:R-:W-:Y:S02]  /*13f0*/  WARPGROUP.DEPBAR.LE gsb0, 0x0 ;  /* 0x00008000000079c5 */ /* 0x000fe40000010000 */
[----:B------:R-:W-:-:S06]  /*1400*/  WARPGROUP.ARRIVE ;  /* 0x00000000000079c5 */ /* 0x000fcc0000000000 */
[----:B------:R-:W-:Y:S01]  /*1410*/  IGMMA.64x64x32.S8.S8 R24, gdesc[UR8], RZ, !UPT, gsb0 ;  /* 0x01e00000081879f1 */ /* 0x000fe2000c0410ff */
[----:B------:R-:W-:Y:S02]  /*1420*/  UIADD3 UR8, UR6, 0x2, URZ ;  /* 0x0000000206087890 */ /* 0x000fe4000fffe03f */
[----:B------:R-:W-:Y:S01]  /*1430*/  UIADD3 UR10, UR5, 0x2, URZ ;  /* 0x00000002050a7890 */ /* 0x000fe2000fffe03f */
[----:B------:R-:W-:Y:S01]  /*1440*/  UMOV UR9, 0x40000040 ;  /* 0x4000004000097882 */ /* 0x000fe20000000000 */
[----:B------:R-:W-:Y:S01]  /*1450*/  UMOV UR11, 0x40000040 ;  /* 0x40000040000b7882 */ /* 0x000fe20000000000 */
[----:B------:R-:W-:Y:S02]  /*1460*/  WARPGROUP.DEPBAR.LE gsb0, 0x0 ;  /* 0x00008000000079c5 */ /* 0x000fe40000010000 */
[----:B------:R-:W-:-:S06]  /*1470*/  WARPGROUP.ARRIVE ;  /* 0x00000000000079c5 */ /* 0x000fcc0000000000 */
[----:B------:R-:W-:Y:S01]  /*1480*/  IGMMA.64x64x32.S8.S8 R56, gdesc[UR8], R56, gsb0 ;  /* 0x01e00000083879f1 */ /* 0x000fe20008041038 */
[----:B------:R-:W-:Y:S01]  /*1490*/  UMOV UR8, UR7 ;  /* 0x0000000700087c82 */ /* 0x000fe20008000000 */
[----:B------:R-:W-:Y:S01]  /*14a0*/  UMOV UR9, 0x40000040 ;  /* 0x4000004000097882 */ /* 0x000fe20000000000 */
[----:B------:R-:W-:Y:S01]  /*14b0*/  UIADD3 UR7, UR6, 0x404, URZ ;  /* 0x0000040406077890 */ /* 0x000fe2000fffe03f */
[----:B------:R-:W-:Y:S02]  /*14c0*/  WARPGROUP.DEPBAR.LE gsb0, 0x0 ;  /* 0x00008000000079c5 */ /* 0x000fe40000010000 */
[----:B------:R-:W-:-:S06]  /*14d0*/  WARPGROUP.ARRIVE ;  /* 0x00000000000079c5 */ /* 0x000fcc0000000000 */
[----:B------:R-:W-:Y:S01]  /*14e0*/  IGMMA.64x64x32.S8.S8 R24, gdesc[UR8], R24, gsb0 ;  /* 0x01e00000081879f1 */ /* 0x000fe20008041018 */
        /* <DEDUP_REMOVED lines=9> */
[----:B------:R-:W-:Y:S02]  /*1580*/  WARPGROUP.DEPBAR.LE gsb0, 0x0 ;  /* 0x00008000000079c5 */ /* 0x000fe40000010000 */
[----:B------:R-:W-:-:S06]  /*1590*/  WARPGROUP.ARRIVE ;  /* 0x00000000000079c5 */ /* 0x000fcc0000000000 */
[----:B------:R-:W-:Y:S01]  /*15a0*/  IGMMA.64x64x32.S8.S8 R24, gdesc[UR8], R24, gsb0 ;  /* 0x01e00000081879f1 */ /* 0x000fe20008041018 */
[----:B------:R-:W-:Y:S02]  /*15b0*/  UIADD3 UR8, UR6, 0x6, URZ ;  /* 0x0000000606087890 */ /* 0x000fe4000fffe03f */
[----:B------:R-:W-:Y:S01]  /*15c0*/  UIADD3 UR10, UR5, 0x6, URZ ;  /* 0x00000006050a7890 */ /* 0x000fe2000fffe03f */
[----:B------:R-:W-:Y:S01]  /*15d0*/  UMOV UR9, 0x40000040 ;  /* 0x4000004000097882 */ /* 0x000fe20000000000 */
[----:B------:R-:W-:Y:S01]  /*15e0*/  UMOV UR11, 0x40000040 ;  /* 0x40000040000b7882 */ /* 0x000fe20000000000 */
[----:B------:R-:W-:Y:S01]  /*15f0*/  UIADD3 UR6, UR6, 0x406, URZ ;  /* 0x0000040606067890 */ /* 0x000fe2000fffe03f */
[----:B------:R-:W-:Y:S02]  /*1600*/  WARPGROUP.DEPBAR.LE gsb0, 0x0 ;  /* 0x00008000000079c5 */ /* 0x000fe40000010000 */
[----:B------:R-:W-:-:S06]  /*1610*/  WARPGROUP.ARRIVE ;  /* 0x00000000000079c5 */ /* 0x000fcc0000000000 */
[----:B------:R-:W-:Y:S01]  /*1620*/  IGMMA.64x64x32.S8.S8 R56, gdesc[UR8], R56, gsb0 ;  /* 0x01e00000083879f1 */ /* 0x000fe20008041038 */
[----:B------:R-:W-:Y:S01]  /*1630*/  UMOV UR8, UR6 ;  /* 0x0000000600087c82 */ /* 0x000fe20008000000 */
[----:B------:R-:W-:Y:S01]  /*1640*/  UMOV UR9, 0x40000040 ;  /* 0x4000004000097882 */ /* 0x000fe20000000000 */
[----:B------:R-:W-:Y:S02]  /*1650*/  WARPGROUP.DEPBAR.LE gsb0, 0x0 ;  /* 0x00008000000079c5 */ /* 0x000fe40000010000 */
[----:B------:R-:W-:-:S06]  /*1660*/  WARPGROUP.ARRIVE ;  /* 0x00000000000079c5 */ /* 0x000fcc0000000000 */
[----:B------:R-:W-:Y:S03]  /*1670*/  IGMMA.64x64x32.S8.S8 R24, gdesc[UR8], R24, gsb0 ;  /* 0x01e00000081879f1 */ /* 0x000fe60008041018 */
[----:B------:R-:W-:Y:S02]  /*1680*/  WARPGROUP.DEPBAR.LE gsb0, 0x0 ;  /* 0x00008000000079c5 */ /* 0x000fe40000010000 */
[----:B------:R-:W-:Y:S05]  /*1690*/  @!P1 BRA `(.L_x_18) ;  /* 0x0000000400809947 */ /* 0x000fea0003800000 */
[----:B------:R-:W-:Y:S02]  /*16a0*/  UIADD3 UR5, UR39, 0x1, URZ ;  /* 0x0000000127057890 */ /* 0x000fe4000fffe03f */
[----:B------:R-:W-:Y:S02]  /*16b0*/  IMAD.U32 R3, RZ, RZ, UR39 ;  /* 0x00000027ff037e24 */ /* 0x000fe4000f8e00ff */
[----:B------:R-:W-:-:S04]  /*16c0*/  UISETP.NE.AND UP0, UPT, UR5, 0x5, UPT ;  /* 0x000000050500788c */ /* 0x000fc8000bf05270 */
[----:B------:R-:W-:Y:S02]  /*16d0*/  USEL UR6, URZ, 0x1, UP0 ;  /* 0x000000013f067887 */ /* 0x000fe40008000000 */
[----:B------:R-:W-:Y:S02]  /*16e0*/  USEL UR5, UR5, URZ, UP0 ;  /* 0x0000003f05057287 */ /* 0x000fe40008000000 */
[----:B------:R-:W-:-:S06]  /*16f0*/  ULOP3.LUT UR6, UR38, UR6, URZ, 0x3c, !UPT ;  /* 0x0000000626067292 */ /* 0x000fcc000f8e3c3f */
[----:B------:R-:W-:-:S07]  /*1700*/  IMAD.U32 R7, RZ, RZ, UR6 ;  /* 0x00000006ff077e24 */ /* 0x000fce000f8e00ff */
.L_x_25:
[----:B------:R-:W-:Y:S05]  /*1710*/  @!P0 BRA `(.L_x_19) ;  /* 0x0000000000048947 */ /* 0x000fea0003800000 */
[----:B------:R-:W-:Y:S01]  /*1720*/  BPT.TRAP 0x1 ;  /* 0x000000040000795c */ /* 0x000fe20000300000 */
.L_x_19:
[----:B------:R-:W2:Y:S01]  /*1730*/  S2UR UR7, SR_CgaCtaId ;  /* 0x00000000000779c3 */ /* 0x000ea20000008800 */
[----:B------:R-:W-:Y:S01]  /*1740*/  UMOV UR6, 0x400 ;  /* 0x0000040000067882 */ /* 0x000fe20000000000 */
[----:B01----:R-:W-:Y:S01]  /*1750*/  IMAD.U32 R5, RZ, RZ, UR5 ;  /* 0x00000005ff057e24 */ /* 0x003fe2000f8e00ff */
[----:B------:R-:W-:Y:S01]  /*1760*/  SHF.L.U32 R4, R7, 0x1f, RZ ;  /* 0x0000001f07047819 */ /* 0x000fe200000006ff */
[----:B--2---:R-:W-:-:S06]  /*1770*/  ULEA UR6, UR7, UR6, 0x18 ;  /* 0x0000000607067291 */ /* 0x004fcc000f8ec03f */
[----:B------:R-:W-:-:S04]  /*1780*/  IMAD.U32 R6, RZ, RZ, UR6 ;  /* 0x00000006ff067e24 */ /* 0x000fc8000f8e00ff */
[----:B------:R-:W-:-:S04]  /*1790*/  IMAD R5, R5, 0x8, R6 ;  /* 0x0000000805057824 */ /* 0x000fc800078e0206 */
[----:B------:R0:W1:Y:S01]  /*17a0*/  SYNCS.PHASECHK.TRANS64.TRYWAIT P1, [R5+URZ], R4 ;  /* 0x00000004050075a7 */ /* 0x000062000802017f */
[----:B------:R-:W-:Y:S05]  /*17b0*/  @!P0 BRA `(.L_x_20) ;  /* 0x0000000000048947 */ /* 0x000fea0003800000 */
[----:B------:R-:W-:Y:S01]  /*17c0*/  BPT.TRAP 0x1 ;  /* 0x000000040000795c */ /* 0x000fe20000300000 */
.L_x_20:
[----:B-1----:R-:W-:Y:S05]  /*17d0*/  @P1 BRA `(.L_x_21) ;  /* 0x0000000000081947 */ /* 0x002fea0003800000 */
[----:B------:R-:W1:Y:S02]  /*17e0*/  SYNCS.PHASECHK.TRANS64.TRYWAIT P1, [R5+URZ], R4 ;  /* 0x00000004050075a7 */ /* 0x000e64000802017f */
[----:B-1----:R-:W-:Y:S05]  /*17f0*/  @!P1 BRA `(.L_x_22) ;  /* 0x0000005800849947 */ /* 0x002fea0003800000 */
.L_x_21:
[----:B------:R-:W-:Y:S01]  /*1800*/  ULEA UR6, UR5, UR4, 0x9 ;  /* 0x0000000405067291 */ /* 0x000fe2000f8e483f */
[----:B------:R-:W-:Y:S01]  /*1810*/  WARPGROUP.ARRIVE ;  /* 0x00000000000079c5 */ /* 0x000fe20000000000 */
[----:B------:R-:W-:Y:S01]  /*1820*/  ULEA UR7, UR5, UR41, 0xb ;  /* 0x0000002905077291 */ /* 0x000fe2000f8e583f */
[----:B------:R-:W-:Y:S01]  /*1830*/  UMOV UR11, 0x40000040 ;  /* 0x40000040000b7882 */ /* 0x000fe20000000000 */
[----:B------:R-:W-:Y:S02]  /*1840*/  UMOV UR9, 0x40000040 ;  /* 0x4000004000097882 */ /* 0x000fe40000000000 */
[----:B------:R-:W-:Y:S01]  /*1850*/  UIADD3 UR12, UR7, 0x400, URZ ;  /* 0x00000400070c7890 */ /* 0x000fe2000fffe03f */
[----:B------:R-:W-:Y:S02]  /*1860*/  UMOV UR10, UR6 ;  /* 0x00000006000a7c82 */ /* 0x000fe40008000000 */
[----:B------:R-:W-:Y:S02]  /*1870*/  UMOV UR8, UR7 ;  /* 0x0000000700087c82 */ /* 0x000fe40008000000 */
[----:B------:R-:W-:Y:S01]  /*1880*/  IGMMA.64x64x32.S8.S8 R56, gdesc[UR8], R56, gsb0 ;  /* 0x01e00000083879f1 */ /* 0x000fe20008041038 */
[----:B------:R-:W-:Y:S01]  /*1890*/  UMOV UR9, 0x40000040 ;  /* 0x4000004000097882 */ /* 0x000fe20000000000 */
[----:B------:R-:W-:Y:S01]  /*18a0*/  UMOV UR8, UR12 ;  /* 0x0000000c00087c82 */ /* 0x000fe20008000000 */
[----:B------:R-:W-:Y:S01]  /*18b0*/  UIADD3 UR12, UR7, 0x402, URZ ;  /* 0x00000402070c7890 */ /* 0x000fe2000fffe03f */
[----:B------:R-:W-:-:S02]  /*18c0*/  WARPGROUP.DEPBAR.LE gsb0, 0x0 ;  /* 0x00008000000079c5 */ /* 0x000fc40000010000 */
        /* <DEDUP_REMOVED lines=42> */
[----:B------:R-:W-:Y:S01]  /*1b70*/  BPT.TRAP 0x1 ;  /* 0x000000040000795c */ /* 0x000fe20000300000 */
.L_x_23:
[----:B01----:R-:W-:Y:S01]  /*1b80*/  IMAD R4, R3, 0x8, R6 ;  /* 0x0000000803047824 */ /* 0x003fe200078e0206 */
[----:B------:R-:W-:-:S03]  /*1b90*/  ISETP.GT.U32.AND P1, PT, R19, 0x1, PT ;  /* 0x000000011300780c */ /* 0x000fc60003f24070 */
[----:B------:R-:W-:-:S05]  /*1ba0*/  VIADD R4, R4, 0x28 ;  /* 0x0000002804047836 */ /* 0x000fca0000000000 */
[----:B------:R-:W-:-:S04]  /*1bb0*/  PRMT R4, RZ, 0x654, R4 ;  /* 0x00000654ff047816 */ /* 0x000fc80000000004 */
[----:B------:R0:W-:Y:S01]  /*1bc0*/  SYNCS.ARRIVE.TRANS64.RED.A1T0 RZ, [R4+URZ], RZ ;  /* 0x000000ff04ff79a7 */ /* 0x0001e2000810043f */
[----:B------:R-:W-:Y:S05]  /*1bd0*/  @P1 BRA `(.L_x_24) ;  /* 0x0000000000041947 */ /* 0x000fea0003800000 */
[----:B------:R-:W-:Y:S01]  /*1be0*/  BPT.TRAP 0x1 ;  /* 0x000000040000795c */ /* 0x000fe20000300000 */
.L_x_24:
[----:B------:R-:W-:Y:S01]  /*1bf0*/  UIADD3 UR5, UR5, 0x1, URZ ;  /* 0x0000000105057890 */ /* 0x000fe2000fffe03f */
[C---:B------:R-:W-:Y:S01]  /*1c00*/  ISETP.GT.AND P2, PT, R0.reuse, 0x1, PT ;  /* 0x000000010000780c */ /* 0x040fe20003f44270 */
[----:B------:R-:W-:Y:S02]  /*1c10*/  VIADD R3, R3, 0x1 ;  /* 0x0000000103037836 */ /* 0x000fe40000000000 */
[----:B------:R-:W-:Y:S01]  /*1c20*/  UISETP.NE.AND UP0, UPT, UR5, 0x5, UPT ;  /* 0x000000050500788c */ /* 0x000fe2000bf05270 */
[----:B------:R-:W-:Y:S02]  /*1c30*/  VIADD R0, R0, 0xffffffff ;  /* 0xffffffff00007836 */ /* 0x000fe40000000000 */
[C---:B------:R-:W-:Y:S01]  /*1c40*/  ISETP.NE.AND P1, PT, R3.reuse, 0x5, PT ;  /* 0x000000050300780c */ /* 0x040fe20003f25270 */
[----:B------:R-:W-:Y:S02]  /*1c50*/  USEL UR6, URZ, 0x1, UP0 ;  /* 0x000000013f067887 */ /* 0x000fe40008000000 */
[----:B------:R-:W-:Y:S01]  /*1c60*/  USEL UR5, UR5, URZ, UP0 ;  /* 0x0000003f05057287 */ /* 0x000fe20008000000 */
[----:B------:R-:W-:-:S03]  /*1c70*/  SEL R3, R3, RZ, P1 ;  /* 0x000000ff03037207 */ /* 0x000fc60000800000 */
[----:B------:R-:W-:Y:S01]  /*1c80*/  LOP3.LUT R7, R7, UR6, RZ, 0x3c, !PT ;  /* 0x0000000607077c12 */ /* 0x000fe2000f8e3cff */
[----:B------:R-:W-:Y:S07]  /*1c90*/  @P2 BRA `(.L_x_25) ;  /* 0xfffffff8009c2947 */ /* 0x000fee000383ffff */
.L_x_18:
[----:B------:R-:W2:Y:S02]  /*1ca0*/  LDC R0, c[0x0][0x28c] ;  /* 0x0000a300ff007b82 */ /* 0x000ea40000000800 */
[----:B--2---:R-:W-:-:S13]  /*1cb0*/  ISETP.GE.AND P1, PT, R0, 0x1, PT ;  /* 0x000000010000780c */ /* 0x004fda0003f26270 */
[----:B------:R-:W-:Y:S05]  /*1cc0*/  @!P1 BRA `(.L_x_26) ;  /* 0x0000000000409947 */ /* 0x000fea0003800000 */
[----:B------:R-:W-:Y:S05]  /*1cd0*/  @!P0 BRA `(.L_x_27) ;  /* 0x0000000000048947 */ /* 0x000fea0003800000 */
[----:B------:R-:W-:Y:S01]  /*1ce0*/  BPT.TRAP 0x1 ;  /* 0x000000040000795c */ /* 0x000fe20000300000 */
.L_x_27:
[----:B------:R-:W-:Y:S01]  /*1cf0*/  UISETP.LT.AND UP0, UPT, UR40, 0x1, UPT ;  /* 0x000000012800788c */ /* 0x000fe2000bf01270 */
[----:B------:R-:W-:-:S03]  /*1d00*/  ISETP.GT.U32.AND P0, PT, R19, 0x1, PT ;  /* 0x000000011300780c */ /* 0x000fc60003f04070 */
[----:B------:R-:W-:-:S04]  /*1d10*/  USEL UR6, UR40, 0x1, UP0 ;  /* 0x0000000128067887 */ /* 0x000fc80008000000 */
[----:B------:R-:W-:-:S04]  /*1d20*/  UIADD3 UR6, UR39, UR40, -UR6 ;  /* 0x0000002827067290 */ /* 0x000fc8000fffe806 */
[----:B------:R-:W-:-:S04]  /*1d30*/  UIMAD.WIDE.U32 UR4, UR6, -0x33333333, URZ ;  /* 0xcccccccd060478a5 */ /* 0x000fc8000f8e003f */
[----:B------:R-:W-:-:S04]  /*1d40*/  USHF.R.U32.HI UR4, URZ, 0x2, UR5 ;  /* 0x000000023f047899 */ /* 0x000fc80008011605 */
[----:B------:R-:W-:-:S06]  /*1d50*/  UIMAD UR6, UR4, -0x5, UR6 ;  /* 0xfffffffb040678a4 */ /* 0x000fcc000f8e0206 */
[----:B------:R-:W-:-:S04]  /*1d60*/  IMAD.U32 R3, RZ, RZ, UR6 ;  /* 0x00000006ff037e24 */ /* 0x000fc8000f8e00ff */
[----:B------:R-:W-:-:S04]  /*1d70*/  IMAD R0, R3, 0x8, R6 ;  /* 0x0000000803007824 */ /* 0x000fc800078e0206 */
[----:B------:R-:W-:-:S05]  /*1d80*/  VIADD R0, R0, 0x28 ;  /* 0x0000002800007836 */ /* 0x000fca0000000000 */
[----:B------:R-:W-:-:S04]  /*1d90*/  PRMT R0, RZ, 0x654, R0 ;  /* 0x00000654ff007816 */ /* 0x000fc80000000000 */
[----:B------:R2:W-:Y:S01]  /*1da0*/  SYNCS.ARRIVE.TRANS64.RED.A1T0 RZ, [R0+URZ], RZ ;  /* 0x000000ff00ff79a7 */ /* 0x0005e2000810043f */
[----:B------:R-:W-:Y:S05]  /*1db0*/  @P0 BRA `(.L_x_26) ;  /* 0x0000000000040947 */ /* 0x000fea0003800000 */
[----:B------:R-:W-:Y:S01]  /*1dc0*/  BPT.TRAP 0x1 ;  /* 0x000000040000795c */ /* 0x000fe20000300000 */
.L_x_26:
[----:B------:R-:W3:Y:S01]  /*1dd0*/  LDC R6, c[0x0][0x288] ;  /* 0x0000a200ff067b82 */ /* 0x000ee20000000800 */
[--C-:B--2---:R-:W-:Y:S01]  /*1de0*/  SHF.R.U32.HI R0, RZ, 0x2, R18.reuse ;  /* 0x00000002ff007819 */ /* 0x104fe20000011612 */
[----:B------:R-:W-:Y:S01]  /*1df0*/  IMAD.SHL.U32 R91, R91, 0x40, RZ ;  /* 0x000000405b5b7824 */ /* 0x000fe200078e00ff */
[----:B01----:R-:W-:Y:S01]  /*1e00*/  LOP3.LUT R4, R18, 0x60, RZ, 0xc0, !PT ;  /* 0x0000006012047812 */ /* 0x003fe200078ec0ff */
[----:B------:R-:W-:Y:S01]  /*1e10*/  UIADD3 UR39, UR40, UR39, URZ ;  /* 0x0000002728277290 */ /* 0x000fe2000fffe03f */
[----:B------:R-:W-:Y:S01]  /*1e20*/  SHF.R.U32.HI R5, RZ, 0x7, R18 ;  /* 0x00000007ff057819 */ /* 0x000fe20000011612 */
[----:B------:R-:W-:Y:S01]  /*1e30*/  IMAD.SHL.U32 R9, R90, 0x100, RZ ;  /* 0x000001005a097824 */ /* 0x000fe200078e00ff */
[----:B------:R-:W-:Y:S01]  /*1e40*/  LOP3.LUT R3, R0, 0x7, RZ, 0xc0, !PT ;  /* 0x0000000700037812 */ /* 0x000fe200078ec0ff */
[----:B------:R-:W-:Y:S01]  /*1e50*/  UISETP.GT.U32.AND UP0, UPT, UR39, 0x4, UPT ;  /* 0x000000042700788c */ /* 0x000fe2000bf04070 */
[----:B------:R-:W-:Y:S01]  /*1e60*/  SHF.R.U32.HI R8, RZ, 0x1, R4 ;  /* 0x00000001ff087819 */ /* 0x000fe20000011604 */
[C---:B------:R-:W-:Y:S01]  /*1e70*/  IMAD.SHL.U32 R14, R18.reuse, 0x2, RZ ;  /* 0x00000002120e7824 */ /* 0x040fe200078e00ff */
[----:B------:R-:W-:Y:S01]  /*1e80*/  LOP3.LUT R0, R5, 0x1, RZ, 0xc0, !PT ;  /* 0x0000000105007812 */ /* 0x000fe200078ec0ff */
[----:B------:R-:W-:Y:S01]  /*1e90*/  ULDC UR7, c[0x0][0x284] ;  /* 0x0000a10000077ab9 */ /* 0x000fe20000000800 */
[----:B------:R-:W-:Y:S01]  /*1ea0*/  IADD3 R5, RZ, -R8, -R3 ;  /* 0x80000008ff057210 */ /* 0x000fe20007ffe803 */
[----:B------:R-:W-:Y:S01]  /*1eb0*/  UISETP.LT.U32.AND UP0, UPT, UR40, 0x5, UP0 ;  /* 0x000000052800788c */ /* 0x000fe20008701070 */
[----:B------:R-:W-:Y:S01]  /*1ec0*/  LOP3.LUT R4, R18, 0x3, RZ, 0xc0, !PT ;  /* 0x0000000312047812 */ /* 0x000fe200078ec0ff */
[----:B------:R-:W-:Y:S01]  /*1ed0*/  UISETP.GE.U32.AND UP1, UPT, UR40, 0x5, UPT ;  /* 0x000000052800788c */ /* 0x000fe2000bf26070 */
[----:B------:R-:W-:Y:S01]  /*1ee0*/  SHF.R.S32.HI R94, RZ, 0x1f, R89 ;  /* 0x0000001fff5e7819 */ /* 0x000fe20000011459 */
[C---:B------:R-:W-:Y:S01]  /*1ef0*/  IMAD.SHL.U32 R10, R0.reuse, 0x40, RZ ;  /* 0x00000040000a7824 */ /* 0x040fe200078e00ff */
[C---:B------:R-:W-:Y:S01]  /*1f00*/  LOP3.LUT R14, R91.reuse, 0x6, R14, 0xf8, !PT ;  /* 0x000000065b0e7812 */ /* 0x040fe200078ef80e */
[----:B------:R-:W-:Y:S01]  /*1f10*/  IMAD R100, R0, -0x40, R5 ;  /* 0xffffffc000647824 */ /* 0x000fe200078e0205 */
[----:B------:R-:W-:Y:S01]  /*1f20*/  ULDC.64 UR8, c[0x0][0x5d0] ;  /* 0x0001740000087ab9 */ /* 0x000fe20000000a00 */
[----:B------:R-:W-:Y:S01]  /*1f30*/  UIMAD.WIDE.U32 UR4, UR39, -0x33333333, URZ ;  /* 0xcccccccd270478a5 */ /* 0x000fe2000f8e003f */
[----:B------:R-:W-:Y:S01]  /*1f40*/  SHF.R.S32.HI R15, RZ, 0x1f, R14 ;  /* 0x0000001fff0f7819 */ /* 0x000fe2000001140e */
[----:B------:R-:W-:Y:S01]  /*1f50*/  USEL UR6, URZ, 0x1, !UP0 ;  /* 0x000000013f067887 */ /* 0x000fe2000c000000 */
[----:B---3--:R-:W-:Y:S01]  /*1f60*/  ISETP.GE.AND P0, PT, R91, R6, PT ;  /* 0x000000065b00720c */ /* 0x008fe20003f06270 */
[----:B------:R-:W-:Y:S01]  /*1f70*/  IMAD R0, R4, -0x2, R6 ;  /* 0xfffffffe04007824 */ /* 0x000fe200078e0206 */
[----:B------:R-:W-:Y:S01]  /*1f80*/  USHF.R.U32.HI UR4, URZ, 0x2, UR5 ;  /* 0x000000023f047899 */ /* 0x000fe20008011605 */
[----:B------:R-:W-:Y:S01]  /*1f90*/  IMAD R6, R94, UR8, RZ ;  /* 0x000000085e067c24 */ /* 0x000fe2000f8e02ff */
[----:B------:R-:W-:Y:S01]  /*1fa0*/  ISETP.GE.OR P0, PT, R9, UR7, P0 ;  /* 0x0000000709007c0c */ /* 0x000fe20008706670 */
[----:B------:R-:W-:Y:S01]  /*1fb0*/  IMAD.WIDE R4, R90, 0x100, RZ ;  /* 0x000001005a047825 */ /* 0x000fe200078e02ff */
[----:B------:R-:W-:Y:S01]  /*1fc0*/  ULOP3.LUT UR38, UR38, UR6, URZ, 0x3c, !UPT ;  /* 0x0000000626267292 */ /* 0x000fe2000f8e3c3f */
[----:B------:R-:W-:Y:S01]  /*1fd0*/  LOP3.LUT R3, R10, 0x40, R3, 0xe2, !PT ;  /* 0x000000400a037812 */ /* 0x000fe200078ee203 */
[----:B------:R-:W-:Y:S01]  /*1fe0*/  UIMAD UR39, UR4, -0x5, UR39 ;  /* 0xfffffffb042778a4 */ /* 0x000fe2000f8e0227 */
[C---:B------:R-:W-:Y:S01]  /*1ff0*/  IMAD R11, R89.reuse, UR9, R6 ;  /* 0x00000009590b7c24 */ /* 0x040fe2000f8e0206 */
[----:B------:R-:W-:Y:S01]  /*2000*/  @UP1 ULOP3.LUT UR38, UR38, 0x1, UR4, 0x78, !UPT ;  /* 0x0000000126261892 */ /* 0x000fe2000f8e7804 */
[----:B------:R-:W-:Y:S01]  /*2010*/  IMAD.WIDE.U32 R6, R89, UR8, R14 ;  /* 0x0000000859067c25 */ /* 0x000fe2000f8e000e */
[----:B------:R-:W-:-:S02]  /*2020*/  IADD3 R100, -R9, UR7, R100 ;  /* 0x0000000709647c10 */ /* 0x000fc4000fffe164 */
[----:B------:R-:W-:Y:S01]  /*2030*/  LOP3.LUT R103, R4, R3, R8, 0xfe, !PT ;  /* 0x0000000304677212 */ /* 0x000fe200078efe08 */
[----:B------:R-:W-:Y:S02]  /*2040*/  IMAD.IADD R3, R0, 0x1, -R91 ;  /* 0x0000000100037824 */ /* 0x000fe400078e0a5b */
[----:B------:R-:W-:Y:S02]  /*2050*/  IMAD.IADD R7, R7, 0x1, R11 ;  /* 0x0000000107077824 */ /* 0x000fe400078e020b */
[----:B------:R-:W-:Y:S01]  /*2060*/  IMAD.MOV.U32 R0, RZ, RZ, -0x1 ;  /* 0xffffffffff007424 */ /* 0x000fe200078e00ff */
[----:B------:R-:W-:Y:S06]  /*2070*/  @P0 BRA `(.L_x_28) ;  /* 0x0000003000f40947 */ /* 0x000fec0003800000 */
[----:B------:R-:W0:Y:S01]  /*2080*/  LDC.64 R20, c[0x0][0x5c8] ;  /* 0x00017200ff147b82 */ /* 0x000e220000000a00 */
[----:B------:R-:W-:Y:S01]  /*2090*/  ULDC.64 UR4, c[0x0][0x5c0] ;  /* 0x0001700000047ab9 */ /* 0x000fe20000000a00 */
[----:B------:R-:W-:Y:S01]  /*20a0*/  BSSY B0, `(.L_x_28) ;  /* 0x000033a000007945 */ /* 0x000fe20003800000 */
[-C--:B0-----:R-:W-:Y:S01]  /*20b0*/  IMAD R8, R5, R20.reuse, RZ ;  /* 0x0000001405087224 */ /* 0x081fe200078e02ff */
[----:B------:R-:W-:Y:S01]  /*20c0*/  SHF.L.U64.HI R13, R20, 0x7, R21 ;  /* 0x00000007140d7819 */ /* 0x000fe20000010215 */
[----:B------:R-:W-:-:S04]  /*20d0*/  IMAD.WIDE.U32 R6, R103, R20, R6 ;  /* 0x0000001467067225 */ /* 0x000fc800078e0006 */
[----:B------:R-:W-:Y:S01]  /*20e0*/  IMAD R9, R103, R21, R8 ;  /* 0x0000001567097224 */ /* 0x000fe200078e0208 */
[----:B------:R-:W-:Y:S01]  /*20f0*/  IADD3 R92, P0, R6, UR4, RZ ;  /* 0x00000004065c7c10 */ /* 0x000fe2000ff1e0ff */
[C---:B------:R-:W-:Y:S02]  /*2100*/  IMAD.SHL.U32 R11, R20.reuse, 0x80, RZ ;  /* 0x00000080140b7824 */ /* 0x040fe400078e00ff */
[----:B------:R-:W-:Y:S01]  /*2110*/  IMAD.IADD R9, R7, 0x1, R9 ;  /* 0x0000000107097824 */ /* 0x000fe200078e0209 */
[-C--:B------:R-:W-:Y:S02]  /*2120*/  LEA R6, P1, R20, R92.reuse, 0x3 ;  /* 0x0000005c14067211 */ /* 0x080fe400078218ff */
[----:B------:R-:W-:Y:S02]  /*2130*/  IADD3 R8, P2, R11, R92, RZ ;  /* 0x0000005c0b087210 */ /* 0x000fe40007f5e0ff */
[----:B------:R-:W-:Y:S02]  /*2140*/  IADD3.X R93, R9, UR5, RZ, P0, !PT ;  /* 0x00000005095d7c10 */ /* 0x000fe400087fe4ff */
[----:B-----5:R-:W-:-:S02]  /*2150*/  ISETP.NE.AND P0, PT, R23, RZ, PT ;  /* 0x000000ff1700720c */ /* 0x020fc40003f05270 */
[----:B------:R-:W-:Y:S01]  /*2160*/  LEA.HI.X R7, R20, R93, R21, 0x3, P1 ;  /* 0x0000005d14077211 */ /* 0x000fe200008f1c15 */
[----:B------:R-:W-:Y:S01]  /*2170*/  IMAD.X R9, R13, 0x1, R93, P2 ;  /* 0x000000010d097824 */ /* 0x000fe200010e065d */
[----:B------:R-:W-:-:S05]  /*2180*/  IADD3 R10, P1, R11, R6, RZ ;  /* 0x000000060b0a7210 */ /* 0x000fca0007f3e0ff */
[----:B------:R-:W-:-:S04]  /*2190*/  IMAD.X R11, R13, 0x1, R7, P1 ;  /* 0x000000010d0b7824 */ /* 0x000fc800008e0607 */
[----:B------:R-:W-:Y:S05]  /*21a0*/  @!P0 BRA `(.L_x_29) ;  /* 0x0000002400948947 */ /* 0x000fea0003800000 */
[----:B------:R-:W0:Y:S01]  /*21b0*/  LDC.64 R90, c[0x0][0x5b0] ;  /* 0x00016c00ff5a7b82 */ /* 0x000e220000000a00 */
[----:B------:R-:W-:Y:S01]  /*21c0*/  ULDC.64 UR4, c[0x0][0x5b8] ;  /* 0x00016e0000047ab9 */ /* 0x000fe20000000a00 */
[----:B------:R-:W-:Y:S01]  /*21d0*/  ISETP.GE.AND P0, PT, R100, 0x1, PT ;  /* 0x000000016400780c */ /* 0x000fe20003f06270 */
[----:B------:R-:W-:Y:S01]  /*21e0*/  IMAD R20, R94, UR4, RZ ;  /* 0x000000045e147c24 */ /* 0x000fe2000f8e02ff */
[----:B------:R-:W-:Y:S01]  /*21f0*/  BSSY B1, `(.L_x_30) ;  /* 0x0000010000017945 */ /* 0x000fe20003800000 */
[----:B------:R-:W-:Y:S01]  /*2200*/  IMAD.WIDE.U32 R14, R89, UR4, R14 ;  /* 0x00000004590e7c25 */ /* 0x000fe2000f8e000e */
[----:B------:R-:W-:Y:S02]  /*2210*/  ISETP.LT.OR P3, PT, R3, 0x1, !P0 ;  /* 0x000000010300780c */ /* 0x000fe40004761670 */
[----:B------:R-:W1:Y:S01]  /*2220*/  LDC.64 R12, c[0x0][0x5a8] ;  /* 0x00016a00ff0c7b82 */ /* 0x000e620000000a00 */
[----:B------:R-:W-:Y:S02]  /*2230*/  IMAD R21, R89, UR5, R20 ;  /* 0x0000000559157c24 */ /* 0x000fe4000f8e0214 */
[----:B------:R-:W-:-:S02]  /*2240*/  IMAD.MOV.U32 R20, RZ, RZ, R14 ;  /* 0x000000ffff147224 */ /* 0x000fc400078e000e */
[----:B------:R-:W-:Y:S02]  /*2250*/  IMAD.IADD R21, R15, 0x1, R21 ;  /* 0x000000010f157824 */ /* 0x000fe400078e0215 */
[-C--:B0-----:R-:W-:Y:S01]  /*2260*/  IMAD R96, R5, R90.reuse, RZ ;  /* 0x0000005a05607224 */ /* 0x081fe200078e02ff */
[----:B------:R-:W-:Y:S01]  /*2270*/  SHF.L.U64.HI R97, R90, 0x3, R91 ;  /* 0x000000035a617819 */ /* 0x000fe2000001025b */
[----:B------:R-:W-:-:S04]  /*2280*/  IMAD.WIDE.U32 R94, R103, R90, R20 ;  /* 0x0000005a675e7225 */ /* 0x000fc800078e0014 */
[----:B------:R-:W-:Y:S01]  /*2290*/  IMAD R101, R103, R91, R96 ;  /* 0x0000005b67657224 */ /* 0x000fe200078e0260 */
[----:B-1----:R-:W-:Y:S01]  /*22a0*/  IADD3 R94, P1, R94, R12, RZ ;  /* 0x0000000c5e5e7210 */ /* 0x002fe20007f3e0ff */
[----:B------:R-:W-:-:S03]  /*22b0*/  IMAD.SHL.U32 R96, R90, 0x8, RZ ;  /* 0x000000085a607824 */ /* 0x000fc600078e00ff */
[----:B------:R-:W-:Y:S01]  /*22c0*/  IADD3.X R95, R13, R95, R101, P1, !PT ;  /* 0x0000005f0d5f7210 */ /* 0x000fe20000ffe465 */
[----:B------:R-:W-:Y:S08]  /*22d0*/  @P3 BRA `(.L_x_31) ;  /* 0x0000000000043947 */ /* 0x000ff00003800000 */
[----:B------:R0:W5:Y:S02]  /*22e0*/  LDG.E.U8 R88, desc[UR36][R94.64] ;  /* 0x000000245e587981 */ /* 0x000164000c1e1100 */
.L_x_31:
[----:B------:R-:W-:Y:S05]  /*22f0*/  BSYNC B1 ;  /* 0x0000000000017941 */ /* 0x000fea0003800000 */
.L_x_30:
[----:B-----5:R-:W-:Y:S01]  /*2300*/  LOP3.LUT R89, R88, 0xffff, RZ, 0xc0, !PT ;  /* 0x0000ffff58597812 */ /* 0x020fe200078ec0ff */
[----:B------:R-:W-:Y:S01]  /*2310*/  IMAD.WIDE.U32 R98, R103, R90, R96 ;  /* 0x0000005a67627225 */ /* 0x000fe200078e0060 */
[----:B------:R-:W-:Y:S01]  /*2320*/  ISETP.LT.OR P4, PT, R3, 0x2, !P0 ;  /* 0x000000020300780c */ /* 0x000fe20004781670 */
[----:B------:R-:W-:Y:S01]  /*2330*/  BSSY B1, `(.L_x_32) ;  /* 0x000000e000017945 */ /* 0x000fe20003800000 */
[----:B------:R-:W-:Y:S01]  /*2340*/  PRMT R102, R89, 0x8880, RZ ;  /* 0x0000888059667816 */ /* 0x000fe200000000ff */
[----:B------:R-:W-:Y:S01]  /*2350*/  IMAD.IADD R99, R101, 0x1, R99 ;  /* 0x0000000165637824 */ /* 0x000fe200078e0263 */
[----:B------:R-:W-:Y:S02]  /*2360*/  IADD3 R98, P2, P5, R14, R12, R98 ;  /* 0x0000000c0e627210 */ /* 0x000fe40007d5e062 */
[----:B------:R-:W-:Y:S01]  /*2370*/  ISETP.GE.AND P1, PT, R100, 0x9, PT ;  /* 0x000000096400780c */ /* 0x000fe20003f26270 */
[----:B------:R-:W-:Y:S01]  /*2380*/  IMAD R89, R102, R23, RZ ;  /* 0x0000001766597224 */ /* 0x000fe200078e02ff */
[----:B------:R-:W-:-:S02]  /*2390*/  IADD3.X R99, R21, R13, R99, P2, P5 ;  /* 0x0000000d15637210 */ /* 0x000fc400017ea463 */
[----:B------:R-:W-:Y:S01]  /*23a0*/  ISETP.LT.OR P2, PT, R3, 0x1, !P1 ;  /* 0x000000010300780c */ /* 0x000fe20004f41670 */
[----:B------:R-:W-:-:S05]  /*23b0*/  @!P3 IMAD R101, R56, R22, R89 ;  /* 0x000000163865b224 */ /* 0x000fca00078e0259 */
[----:B------:R1:W-:Y:S01]  /*23c0*/  @!P3 STG.E.U8 desc[UR36][R92.64], R101 ;  /* 0x000000655c00b986 */ /* 0x0003e2000c101124 */
[----:B------:R-:W-:Y:S06]  /*23d0*/  @P4 BRA `(.L_x_33) ;  /* 0x00000000000c4947 */ /* 0x000fec0003800000 */
[----:B------:R-:W2:Y:S02]  /*23e0*/  LDG.E.U8 R88, desc[UR36][R94.64+0x1] ;  /* 0x000001245e587981 */ /* 0x000ea4000c1e1100 */
[----:B--2---:R-:W-:-:S05]  /*23f0*/  PRMT R56, R88, 0x8880, RZ ;  /* 0x0000888058387816 */ /* 0x004fca00000000ff */
[----:B------:R-:W-:-:S07]  /*2400*/  IMAD R89, R56, R23, RZ ;  /* 0x0000001738597224 */ /* 0x000fce00078e02ff */
.L_x_33:
[----:B------:R-:W-:Y:S05]  /*2410*/  BSYNC B1 ;  /* 0x0000000000017941 */ /* 0x000fea0003800000 */
.L_x_32:
[----:B------:R-:W-:Y:S01]  /*2420*/  @!P4 IMAD R57, R57, R22, R89 ;  /* 0x000000163939c224 */ /* 0x000fe200078e0259 */
[----:B------:R-:W-:Y:S04]  /*2430*/  BSSY B1, `(.L_x_34) ;  /* 0x0000006000017945 */ /* 0x000fe80003800000 */
[----:B------:R2:W-:Y:S01]  /*2440*/  @!P4 STG.E.U8 desc[UR36][R92.64+0x1], R57 ;  /* 0x000001395c00c986 */ /* 0x0005e2000c101124 */
[----:B------:R-:W-:Y:S05]  /*2450*/  @P2 BRA `(.L_x_35) ;  /* 0x00000000000c2947 */ /* 0x000fea0003800000 */
[----:B------:R-:W3:Y:S02]  /*2460*/  LDG.E.U8 R88, desc[UR36][R98.64] ;  /* 0x0000002462587981 */ /* 0x000ee4000c1e1100 */
[----:B---3--:R-:W-:-:S05]  /*2470*/  PRMT R56, R88, 0x8880, RZ ;  /* 0x0000888058387816 */ /* 0x008fca00000000ff */
[----:B------:R-:W-:-:S07]  /*2480*/  IMAD R89, R56, R23, RZ ;  /* 0x0000001738597224 */ /* 0x000fce00078e02ff */
.L_x_35:
[----:B------:R-:W-:Y:S05]  /*2490*/  BSYNC B1 ;  /* 0x0000000000017941 */ /* 0x000fea0003800000 */
.L_x_34:
[C---:B------:R-:W-:Y:S01]  /*24a0*/  ISETP.LT.OR P4, PT, R3.reuse, 0x2, !P1 ;  /* 0x000000020300780c */ /* 0x040fe20004f81670 */
[----:B--2---:R-:W-:Y:S01]  /*24b0*/  @!P2 IMAD R57, R58, R22, R89 ;  /* 0x000000163a39a224 */ /* 0x004fe200078e0259 */
[----:B------:R-:W-:Y:S01]  /*24c0*/  BSSY B1, `(.L_x_36) ;  /* 0x0000009000017945 */ /* 0x000fe20003800000 */
[C---:B------:R-:W-:Y:S02]  /*24d0*/  ISETP.LT.OR P3, PT, R3.reuse, 0x9, !P0 ;  /* 0x000000090300780c */ /* 0x040fe40004761670 */
[C---:B------:R-:W-:Y:S01]  /*24e0*/  ISETP.LT.OR P5, PT, R3.reuse, 0xa, !P0 ;  /* 0x0000000a0300780c */ /* 0x040fe200047a1670 */
[----:B------:R2:W-:Y:S01]  /*24f0*/  @!P2 STG.E.U8 desc[UR36][R6.64], R57 ;  /* 0x000000390600a986 */ /* 0x0005e2000c101124 */
[----:B------:R-:W-:-:S06]  /*2500*/  ISETP.LT.OR P2, PT, R3, 0x9, !P1 ;  /* 0x000000090300780c */ /* 0x000fcc0004f41670 */
[----:B------:R-:W-:Y:S07]  /*2510*/  @P4 BRA `(.L_x_37) ;  /* 0x00000000000c4947 */ /* 0x000fee0003800000 */
[----:B------:R-:W3:Y:S02]  /*2520*/  LDG.E.U8 R88, desc[UR36][R98.64+0x1] ;  /* 0x0000012462587981 */ /* 0x000ee4000c1e1100 */
[----:B---3--:R-:W-:-:S05]  /*2530*/  PRMT R56, R88, 0x8880, RZ ;  /* 0x0000888058387816 */ /* 0x008fca00000000ff */
[----:B------:R-:W-:-:S07]  /*2540*/  IMAD R89, R56, R23, RZ ;  /* 0x0000001738597224 */ /* 0x000fce00078e02ff */
.L_x_37:
[----:B------:R-:W-:Y:S05]  /*2550*/  BSYNC B1 ;  /* 0x0000000000017941 */ /* 0x000fea0003800000 */
.L_x_36:
[----:B------:R-:W-:Y:S01]  /*2560*/  @!P4 IMAD R59, R59, R22, R89 ;  /* 0x000000163b3bc224 */ /* 0x000fe200078e0259 */
[----:B------:R-:W-:Y:S04]  /*2570*/  BSSY B1, `(.L_x_38) ;  /* 0x0000006000017945 */ /* 0x000fe80003800000 */
[----:B------:R3:W-:Y:S01]  /*2580*/  @!P4 STG.E.U8 desc[UR36][R6.64+0x1], R59 ;  /* 0x0000013b0600c986 */ /* 0x0007e2000c101124 */
[----:B------:R-:W-:Y:S05]  /*2590*/  @P3 BRA `(.L_x_39) ;  /* 0x00000000000c3947 */ /* 0x000fea0003800000 */
[----:B------:R-:W4:Y:S02]  /*25a0*/  LDG.E.U8 R88, desc[UR36][R94.64+0x8] ;  /* 0x000008245e587981 */ /* 0x000f24000c1e1100 */
[----:B----4-:R-:W-:-:S05]  /*25b0*/  PRMT R56, R88, 0x8880, RZ ;  /* 0x0000888058387816 */ /* 0x010fca00000000ff */
[----:B------:R-:W-:-:S07]  /*25c0*/  IMAD R89, R56, R23, RZ ;  /* 0x0000001738597224 */ /* 0x000fce00078e02ff */
.L_x_39:
[----:B------:R-:W-:Y:S05]  /*25d0*/  BSYNC B1 ;  /* 0x0000000000017941 */ /* 0x000fea0003800000 */
.L_x_38:
[----:B--2---:R-:W-:Y:S01]  /*25e0*/  @!P3 IMAD R57, R60, R22, R89 ;  /* 0x000000163c39b224 */ /* 0x004fe200078e0259 */
[----:B------:R-:W-:Y:S04]  /*25f0*/  BSSY B1, `(.L_x_40) ;  /* 0x0000006000017945 */ /* 0x000fe80003800000 */
[----:B------:R2:W-:Y:S01]  /*2600*/  @!P3 STG.E.U8 desc[UR36][R92.64+0x8], R57 ;  /* 0x000008395c00b986 */ /* 0x0005e2000c101124 */
[----:B------:R-:W-:Y:S05]  /*2610*/  @P5 BRA `(.L_x_41) ;  /* 0x00000000000c5947 */ /* 0x000fea0003800000 */
[----:B------:R-:W4:Y:S02]  /*2620*/  LDG.E.U8 R88, desc[UR36][R94.64+0x9] ;  /* 0x000009245e587981 */ /* 0x000f24000c1e1100 */
[----:B----4-:R-:W-:-:S05]  /*2630*/  PRMT R56, R88, 0x8880, RZ ;  /* 0x0000888058387816 */ /* 0x010fca00000000ff */
[----:B------:R-:W-:-:S07]  /*2640*/  IMAD R89, R56, R23, RZ ;  /* 0x0000001738597224 */ /* 0x000fce00078e02ff */
.L_x_41:
[----:B------:R-:W-:Y:S05]  /*2650*/  BSYNC B1 ;  /* 0x0000000000017941 */ /* 0x000fea0003800000 */
.L_x_40:
[----:B------:R-:W-:Y:S01]  /*2660*/  @!P5 IMAD R61, R61, R22, R89 ;  /* 0x000000163d3dd224 */ /* 0x000fe200078e0259 */
[----:B------:R-:W-:Y:S04]  /*2670*/  BSSY B1, `(.L_x_42) ;  /* 0x0000006000017945 */ /* 0x000fe80003800000 */
[----:B------:R4:W-:Y:S01]  /*2680*/  @!P5 STG.E.U8 desc[UR36][R92.64+0x9], R61 ;  /* 0x0000093d5c00d986 */ /* 0x0009e2000c101124 */
[----:B------:R-:W-:Y:S05]  /*2690*/  @P2 BRA `(.L_x_43) ;  /* 0x00000000000c2947 */ /* 0x000fea0003800000 */
[----:B------:R-:W5:Y:S02]  /*26a0*/  LDG.E.U8 R88, desc[UR36][R98.64+0x8] ;  /* 0x0000082462587981 */ /* 0x000f64000c1e1100 */
[----:B-----5:R-:W-:-:S05]  /*26b0*/  PRMT R56, R88, 0x8880, RZ ;  /* 0x0000888058387816 */ /* 0x020fca00000000ff */
[----:B------:R-:W-:-:S07]  /*26c0*/  IMAD R89, R56, R23, RZ ;  /* 0x0000001738597224 */ /* 0x000fce00078e02ff */
.L_x_43:
[----:B------:R-:W-:Y:S05]  /*26d0*/  BSYNC B1 ;  /* 0x0000000000017941 */ /* 0x000fea0003800000 */
.L_x_42:
        /* <DEDUP_REMOVED lines=8> */
[----:B------:R-:W5:Y:S02]  /*2760*/  LDG.E.U8 R88, desc[UR36][R98.64+0x9] ;  /* 0x0000092462587981 */ /* 0x000f64000c1e1100 */
[----:B-----5:R-:W-:-:S05]  /*2770*/  PRMT R56, R88, 0x8880, RZ ;  /* 0x0000888058387816 */ /* 0x020fca00000000ff */
[----:B------:R-:W-:-:S07]  /*2780*/  IMAD R89, R56, R23, RZ ;  /* 0x0000001738597224 */ /* 0x000fce00078e02ff */
.L_x_45:
[----:B------:R-:W-:Y:S05]  /*2790*/  BSYNC B1 ;  /* 0x0000000000017941 */ /* 0x000fea0003800000 */
.L_x_44:
[----:B------:R-:W-:Y:S01]  /*27a0*/  @!P4 IMAD R63, R63, R22, R89 ;  /* 0x000000163f3fc224 */ /* 0x000fe200078e0259 */
[----:B------:R-:W-:Y:S04]  /*27b0*/  BSSY B1, `(.L_x_46) ;  /* 0x0000006000017945 */ /* 0x000fe80003800000 */
[----:B------:R0:W-:Y:S01]  /*27c0*/  @!P4 STG.E.U8 desc[UR36][R6.64+0x9], R63 ;  /* 0x0000093f0600c986 */ /* 0x0001e2000c101124 */
[----:B------:R-:W-:Y:S05]  /*27d0*/  @P3 BRA `(.L_x_47) ;  /* 0x00000000000c3947 */ /* 0x000fea0003800000 */
[----:B------:R-:W5:Y:S02]  /*27e0*/  LDG.E.U8 R88, desc[UR36][R94.64+0x10] ;  /* 0x000010245e587981 */ /* 0x000f64000c1e1100 */
[----:B-----5:R-:W-:-:S05]  /*27f0*/  PRMT R56, R88, 0x8880, RZ ;  /* 0x0000888058387816 */ /* 0x020fca00000000ff */
[----:B------:R-:W-:-:S07]  /*2800*/  IMAD R89, R56, R23, RZ ;  /* 0x0000001738597224 */ /* 0x000fce00078e02ff */
.L_x_47:
[----:B------:R-:W-:Y:S05]  /*2810*/  BSYNC B1 ;  /* 0x0000000000017941 */ /* 0x000fea0003800000 */
.L_x_46:
[----:B--2---:R-:W-:Y:S01]  /*2820*/  @!P3 IMAD R57, R64, R22, R89 ;  /* 0x000000164039b224 */ /* 0x004fe200078e0259 */
[----:B------:R-:W-:Y:S04]  /*2830*/  BSSY B1, `(.L_x_48) ;  /* 0x0000006000017945 */ /* 0x000fe80003800000 */
[----:B------:R2:W-:Y:S01]  /*2840*/  @!P3 STG.E.U8 desc[UR36][R92.64+0x10], R57 ;  /* 0x000010395c00b986 */ /* 0x0005e2000c101124 */
[----:B------:R-:W-:Y:S05]  /*2850*/  @P5 BRA `(.L_x_49) ;  /* 0x00000000000c5947 */ /* 0x000fea0003800000 */
[----:B------:R-:W5:Y:S02]  /*2860*/  LDG.E.U8 R88, desc[UR36][R94.64+0x11] ;  /* 0x000011245e587981 */ /* 0x000f64000c1e1100 */
[----:B-----5:R-:W-:-:S05]  /*2870*/  PRMT R56, R88, 0x8880, RZ ;  /* 0x0000888058387816 */ /* 0x020fca00000000ff */
[----:B------:R-:W-:-:S07]  /*2880*/  IMAD R89, R56, R23, RZ ;  /* 0x0000001738597224 */ /* 0x000fce00078e02ff */
.L_x_49:
[----:B------:R-:W-:Y:S05]  /*2890*/  BSYNC B1 ;  /* 0x0000000000017941 */ /* 0x000fea0003800000 */
.L_x_48:
[----:B------:R-:W-:Y:S01]  /*28a0*/  @!P5 IMAD R65, R65, R22, R89 ;  /* 0x000000164141d224 */ /* 0x000fe200078e0259 */
[----:B------:R-:W-:Y:S04]  /*28b0*/  BSSY B1, `(.L_x_50) ;  /* 0x0000006000017945 */ /* 0x000fe80003800000 */
[----:B------:R0:W-:Y:S01]  /*28c0*/  @!P5 STG.E.U8 desc[UR36][R92.64+0x11], R65 ;  /* 0x000011415c00d986 */ /* 0x0001e2000c101124 */
[----:B------:R-:W-:Y:S05]  /*28d0*/  @P2 BRA `(.L_x_51) ;  /* 0x00000000000c2947 */ /* 0x000fea0003800000 */
[----:B------:R-:W5:Y:S02]  /*28e0*/  LDG.E.U8 R88, desc[UR36][R98.64+0x10] ;  /* 0x0000102462587981 */ /* 0x000f64000c1e1100 */
[----:B-----5:R-:W-:-:S05]  /*28f0*/  PRMT R56, R88, 0x8880, RZ ;  /* 0x0000888058387816 */ /* 0x020fca00000000ff */
[----:B------:R-:W-:-:S07]  /*2900*/  IMAD R89, R56, R23, RZ ;  /* 0x0000001738597224 */ /* 0x000fce00078e02ff */
.L_x_51:
[----:B------:R-:W-:Y:S05]  /*2910*/  BSYNC B1 ;  /* 0x0000000000017941 */ /* 0x000fea0003800000 */
.L_x_50:
        /* <DEDUP_REMOVED lines=11> */
.L_x_53:
[----:B------:R-:W-:Y:S05]  /*29d0*/  BSYNC B1 ;  /* 0x0000000000017941 */ /* 0x000fea0003800000 */
.L_x_52:
[----:B------:R-:W-:Y:S01]  /*29e0*/  @!P4 IMAD R67, R67, R22, R89 ;  /* 0x000000164343c224 */ /* 0x000fe200078e0259 */
[----:B------:R-:W-:Y:S04]  /*29f0*/  BSSY B1, `(.L_x_54) ;  /* 0x0000006000017945 */ /* 0x000fe80003800000 */
[----:B------:R0:W-:Y:S01]  /*2a00*/  @!P4 STG.E.U8 desc[UR36][R6.64+0x11], R67 ;  /* 0x000011430600c986 */ /* 0x0001e2000c101124 */
[----:B------:R-:W-:Y:S05]  /*2a10*/  @P3 BRA `(.L_x_55) ;  /* 0x00000000000c3947 */ /* 0x000fea0003800000 */
[----:B------:R-:W5:Y:S02]  /*2a20*/  LDG.E.U8 R88, desc[UR36][R94.64+0x18] ;  /* 0x000018245e587981 */ /* 0x000f64000c1e1100 */
[----:B-----5:R-:W-:-:S05]  /*2a30*/  PRMT R56, R88, 0x8880, RZ ;  /* 0x0000888058387816 */ /* 0x020fca00000000ff */
[----:B------:R-:W-:-:S07]  /*2a40*/  IMAD R89, R56, R23, RZ ;  /* 0x0000001738597224 */ /* 0x000fce00078e02ff */
.L_x_55:
[----:B------:R-:W-:Y:S05]  /*2a50*/  BSYNC B1 ;  /* 0x0000000000017941 */ /* 0x000fea0003800000 */
.L_x_54:
[----:B--2---:R-:W-:Y:S01]  /*2a60*/  @!P3 IMAD R57, R68, R22, R89 ;  /* 0x000000164439b224 */ /* 0x004fe200078e0259 */
[----:B------:R-:W-:Y:S04]  /*2a70*/  BSSY B1, `(.L_x_56) ;  /* 0x0000006000017945 */ /* 0x000fe80003800000 */
[----:B------:R2:W-:Y:S01]  /*2a80*/  @!P3 STG.E.U8 desc[UR36][R92.64+0x18], R57 ;  /* 0x000018395c00b986 */ /* 0x0005e2000c101124 */
[----:B------:R-:W-:Y:S05]  /*2a90*/  @P5 BRA `(.L_x_57) ;  /* 0x00000000000c5947 */ /* 0x000fea0003800000 */
[----:B------:R-:W5:Y:S02]  /*2aa0*/  LDG.E.U8 R88, desc[UR36][R94.64+0x19] ;  /* 0x000019245e587981 */ /* 0x000f64000c1e1100 */
[----:B-----5:R-:W-:-:S05]  /*2ab0*/  PRMT R56, R88, 0x8880, RZ ;  /* 0x0000888058387816 */ /* 0x020fca00000000ff */
[----:B------:R-:W-:-:S07]  /*2ac0*/  IMAD R89, R56, R23, RZ ;  /* 0x0000001738597224 */ /* 0x000fce00078e02ff */
.L_x_57:
[----:B------:R-:W-:Y:S05]  /*2ad0*/  BSYNC B1 ;  /* 0x0000000000017941 */ /* 0x000fea0003800000 */
.L_x_56:
[----:B------:R-:W-:Y:S01]  /*2ae0*/  @!P5 IMAD R69, R69, R22, R89 ;  /* 0x000000164545d224 */ /* 0x000fe200078e0259 */
[----:B------:R-:W-:Y:S04]  /*2af0*/  BSSY B1, `(.L_x_58) ;  /* 0x0000006000017945 */ /* 0x000fe80003800000 */
[----:B------:R0:W-:Y:S01]  /*2b00*/  @!P5 STG.E.U8 desc[UR36][R92.64+0x19], R69 ;  /* 0x000019455c00d986 */ /* 0x0001e2000c101124 */
[----:B------:R-:W-:Y:S05]  /*2b10*/  @P2 BRA `(.L_x_59) ;  /* 0x00000000000c2947 */ /* 0x000fea0003800000 */
[----:B------:R-:W5:Y:S02]  /*2b20*/  LDG.E.U8 R88, desc[UR36][R98.64+0x18] ;  /* 0x0000182462587981 */ /* 0x000f64000c1e1100 */
[----:B-----5:R-:W-:-:S05]  /*2b30*/  PRMT R56, R88, 0x8880, RZ ;  /* 0x0000888058387816 */ /* 0x020fca00000000ff */
[----:B------:R-:W-:-:S07]  /*2b40*/  IMAD R89, R56, R23, RZ ;  /* 0x0000001738597224 */ /* 0x000fce00078e02ff */
.L_x_59:
[----:B------:R-:W-:Y:S05]  /*2b50*/  BSYNC B1 ;  /* 0x0000000000017941 */ /* 0x000fea0003800000 */
.L_x_58:
        /* <DEDUP_REMOVED lines=11> */
.L_x_61:
[----:B------:R-:W-:Y:S05]  /*2c10*/  BSYNC B1 ;  /* 0x0000000000017941 */ /* 0x000fea0003800000 */
.L_x_60:
[----:B------:R-:W-:Y:S01]  /*2c20*/  @!P4 IMAD R71, R71, R22, R89 ;  /* 0x000000164747c224 */ /* 0x000fe200078e0259 */
[----:B------:R-:W-:Y:S04]  /*2c30*/  BSSY B1, `(.L_x_62) ;  /* 0x0000006000017945 */ /* 0x000fe80003800000 */
[----:B------:R0:W-:Y:S01]  /*2c40*/  @!P4 STG.E.U8 desc[UR36][R6.64+0x19], R71 ;  /* 0x000019470600c986 */ /* 0x0001e2000c101124 */
[----:B------:R-:W-:Y:S05]  /*2c50*/  @P3 BRA `(.L_x_63) ;  /* 0x00000000000c3947 */ /* 0x000fea0003800000 */
[----:B------:R-:W5:Y:S02]  /*2c60*/  LDG.E.U8 R88, desc[UR36][R94.64+0x20] ;  /* 0x000020245e587981 */ /* 0x000f64000c1e1100 */
[----:B-----5:R-:W-:-:S05]  /*2c70*/  PRMT R56, R88, 0x8880, RZ ;  /* 0x0000888058387816 */ /* 0x020fca00000000ff */
[----:B------:R-:W-:-:S07]  /*2c80*/  IMAD R89, R56, R23, RZ ;  /* 0x0000001738597224 */ /* 0x000fce00078e02ff */
.L_x_63:
[----:B------:R-:W-:Y:S05]  /*2c90*/  BSYNC B1 ;  /* 0x0000000000017941 */ /* 0x000fea0003800000 */
.L_x_62:
[----:B--2---:R-:W-:Y:S01]  /*2ca0*/  @!P3 IMAD R57, R72, R22, R89 ;  /* 0x000000164839b224 */ /* 0x004fe200078e0259 */
[----:B------:R-:W-:Y:S04]  /*2cb0*/  BSSY B1, `(.L_x_64) ;  /* 0x0000006000017945 */ /* 0x000fe80003800000 */
[----:B------:R2:W-:Y:S01]  /*2cc0*/  @!P3 STG.E.U8 desc[UR36][R92.64+0x20], R57 ;  /* 0x000020395c00b986 */ /* 0x0005e2000c101124 */
[----:B------:R-:W-:Y:S05]  /*2cd0*/  @P5 BRA `(.L_x_65) ;  /* 0x00000000000c5947 */ /* 0x000fea0003800000 */
[----:B------:R-:W5:Y:S02]  /*2ce0*/  LDG.E.U8 R88, desc[UR36][R94.64+0x21] ;  /* 0x000021245e587981 */ /* 0x000f64000c1e1100 */
[----:B-----5:R-:W-:-:S05]  /*2cf0*/  PRMT R56, R88, 0x8880, RZ ;  /* 0x0000888058387816 */ /* 0x020fca00000000ff */
[----:B------:R-:W-:-:S07]  /*2d00*/  IMAD R89, R56, R23, RZ ;  /* 0x0000001738597224 */ /* 0x000fce00078e02ff */
.L_x_65:
[----:B------:R-:W-:Y:S05]  /*2d10*/  BSYNC B1 ;  /* 0x0000000000017941 */ /* 0x000fea0003800000 */
.L_x_64:
[----:B------:R-:W-:Y:S01]  /*2d20*/  @!P5 IMAD R73, R73, R22, R89 ;  /* 0x000000164949d224 */ /* 0x000fe200078e0259 */
[----:B------:R-:W-:Y:S04]  /*2d30*/  BSSY B1, `(.L_x_66) ;  /* 0x0000006000017945 */ /* 0x000fe80003800000 */
[----:B------:R0:W-:Y:S01]  /*2d40*/  @!P5 STG.E.U8 desc[UR36][R92.64+0x21], R73 ;  /* 0x000021495c00d986 */ /* 0x0001e2000c101124 */
[----:B------:R-:W-:Y:S05]  /*2d50*/  @P2 BRA `(.L_x_67) ;  /* 0x00000000000c2947 */ /* 0x000fea0003800000 */
[----:B------:R-:W5:Y:S02]  /*2d60*/  LDG.E.U8 R88, desc[UR36][R98.64+0x20] ;  /* 0x0000202462587981 */ /* 0x000f64000c1e1100 */
[----:B-----5:R-:W-:-:S05]  /*2d70*/  PRMT R56, R88, 0x8880, RZ ;  /* 0x0000888058387816 */ /* 0x020fca00000000ff */
[----:B------:R-:W-:-:S07]  /*2d80*/  IMAD R89, R56, R23, RZ ;  /* 0x0000001738597224 */ /* 0x000fce00078e02ff */
.L_x_67:
[----:B------:R-:W-:Y:S05]  /*2d90*/  BSYNC B1 ;  /* 0x0000000000017941 */ /* 0x000fea0003800000 */
.L_x_66:
        /* <DEDUP_REMOVED lines=11> */
.L_x_69:
[----:B------:R-:W-:Y:S05]  /*2e50*/  BSYNC B1 ;  /* 0x0000000000017941 */ /* 0x000fea0003800000 */
.L_x_68:
[----:B------:R-:W-:Y:S01]  /*2e60*/  @!P4 IMAD R75, R75, R22, R89 ;  /* 0x000000164b4bc224 */ /* 0x000fe200078e0259 */
[----:B------:R-:W-:Y:S04]  /*2e70*/  BSSY B1, `(.L_x_70) ;  /* 0x0000006000017945 */ /* 0x000fe80003800000 */
[----:B------:R0:W-:Y:S01]  /*2e80*/  @!P4 STG.E.U8 desc[UR36][R6.64+0x21], R75 ;  /* 0x0000214b0600c986 */ /* 0x0001e2000c101124 */
[----:B------:R-:W-:Y:S05]  /*2e90*/  @P3 BRA `(.L_x_71) ;  /* 0x00000000000c3947 */ /* 0x000fea0003800000 */
[----:B------:R-:W5:Y:S02]  /*2ea0*/  LDG.E.U8 R88, desc[UR36][R94.64+0x28] ;  /* 0x000028245e587981 */ /* 0x000f64000c1e1100 */
[----:B-----5:R-:W-:-:S05]  /*2eb0*/  PRMT R56, R88, 0x8880, RZ ;  /* 0x0000888058387816 */ /* 0x020fca00000000ff */
[----:B------:R-:W-:-:S07]  /*2ec0*/  IMAD R89, R56, R23, RZ ;  /* 0x0000001738597224 */ /* 0x000fce00078e02ff */
.L_x_71:
[----:B------:R-:W-:Y:S05]  /*2ed0*/  BSYNC B1 ;  /* 0x0000000000017941 */ /* 0x000fea0003800000 */
.L_x_70:
[----:B--2---:R-:W-:Y:S01]  /*2ee0*/  @!P3 IMAD R57, R76, R22, R89 ;  /* 0x000000164c39b224 */ /* 0x004fe200078e0259 */
[----:B------:R-:W-:Y:S04]  /*2ef0*/  BSSY B1, `(.L_x_72) ;  /* 0x0000006000017945 */ /* 0x000fe80003800000 */
[----:B------:R2:W-:Y:S01]  /*2f00*/  @!P3 STG.E.U8 desc[UR36][R92.64+0x28], R57 ;  /* 0x000028395c00b986 */ /* 0x0005e2000c101124 */
[----:B------:R-:W-:Y:S05]  /*2f10*/  @P5 BRA `(.L_x_73) ;  /* 0x00000000000c5947 */ /* 0x000fea0003800000 */
[----:B------:R-:W5:Y:S02]  /*2f20*/  LDG.E.U8 R88, desc[UR36][R94.64+0x29] ;  /* 0x000029245e587981 */ /* 0x000f64000c1e1100 */
[----:B-----5:R-:W-:-:S05]  /*2f30*/  PRMT R56, R88, 0x8880, RZ ;  /* 0x0000888058387816 */ /* 0x020fca00000000ff */
[----:B------:R-:W-:-:S07]  /*2f40*/  IMAD R89, R56, R23, RZ ;  /* 0x0000001738597224 */ /* 0x000fce00078e02ff */
.L_x_73:
[----:B------:R-:W-:Y:S05]  /*2f50*/  BSYNC B1 ;  /* 0x0000000000017941 */ /* 0x000fea0003800000 */
.L_x_72:
[----:B------:R-:W-:Y:S01]  /*2f60*/  @!P5 IMAD R77, R77, R22, R89 ;  /* 0x000000164d4dd224 */ /* 0x000fe200078e0259 */
[----:B------:R-:W-:Y:S04]  /*2f70*/  BSSY B1, `(.L_x_74) ;  /* 0x0000006000017945 */ /* 0x000fe80003800000 */
[----:B------:R0:W-:Y:S01]  /*2f80*/  @!P5 STG.E.U8 desc[UR36][R92.64+0x29], R77 ;  /* 0x0000294d5c00d986 */ /* 0x0001e2000c101124 */
[----:B------:R-:W-:Y:S05]  /*2f90*/  @P2 BRA `(.L_x_75) ;  /* 0x00000000000c2947 */ /* 0x000fea0003800000 */
[----:B------:R-:W5:Y:S02]  /*2fa0*/  LDG.E.U8 R88, desc[UR36][R98.64+0x28] ;  /* 0x0000282462587981 */ /* 0x000f64000c1e1100 */
[----:B-----5:R-:W-:-:S05]  /*2fb0*/  PRMT R56, R88, 0x8880, RZ ;  /* 0x0000888058387816 */ /* 0x020fca00000000ff */
[----:B------:R-:W-:-:S07]  /*2fc0*/  IMAD R89, R56, R23, RZ ;  /* 0x0000001738597224 */ /* 0x000fce00078e02ff */
.L_x_75:
[----:B------:R-:W-:Y:S05]  /*2fd0*/  BSYNC B1 ;  /* 0x0000000000017941 */ /* 0x000fea0003800000 */
.L_x_74:
        /* <DEDUP_REMOVED lines=11> */
.L_x_77:
[----:B------:R-:W-:Y:S05]  /*3090*/  BSYNC B1 ;  /* 0x0000000000017941 */ /* 0x000fea0003800000 */
.L_x_76:
[----:B------:R-:W-:Y:S01]  /*30a0*/  @!P4 IMAD R79, R79, R22, R89 ;  /* 0x000000164f4fc224 */ /* 0x000fe200078e0259 */
[----:B------:R-:W-:Y:S04]  /*30b0*/  BSSY B1, `(.L_x_78) ;  /* 0x0000006000017945 */ /* 0x000fe80003800000 */
[----:B------:R0:W-:Y:S01]  /*30c0*/  @!P4 STG.E.U8 desc[UR36][R6.64+0x29], R79 ;  /* 0x0000294f0600c986 */ /* 0x0001e2000c101124 */
[----:B------:R-:W-:Y:S05]  /*30d0*/  @P3 BRA `(.L_x_79) ;  /* 0x00000000000c3947 */ /* 0x000fea0003800000 */
[----:B------:R-:W5:Y:S02]  /*30e0*/  LDG.E.U8 R88, desc[UR36][R94.64+0x30] ;  /* 0x000030245e587981 */ /* 0x000f64000c1e1100 */
[----:B-----5:R-:W-:-:S05]  /*30f0*/  PRMT R56, R88, 0x8880, RZ ;  /* 0x0000888058387816 */ /* 0x020fca00000000ff */
[----:B------:R-:W-:-:S07]  /*3100*/  IMAD R89, R56, R23, RZ ;  /* 0x0000001738597224 */ /* 0x000fce00078e02ff */
.L_x_79:
[----:B------:R-:W-:Y:S05]  /*3110*/  BSYNC B1 ;  /* 0x0000000000017941 */ /* 0x000fea0003800000 */
.L_x_78:
[----:B--2---:R-:W-:Y:S01]  /*3120*/  @!P3 IMAD R57, R80, R22, R89 ;  /* 0x000000165039b224 */ /* 0x004fe200078e0259 */
[----:B------:R-:W-:Y:S04]  /*3130*/  BSSY B1, `(.L_x_80) ;  /* 0x0000006000017945 */ /* 0x000fe80003800000 */
[----:B------:R2:W-:Y:S01]  /*3140*/  @!P3 STG.E.U8 desc[UR36][R92.64+0x30], R57 ;  /* 0x000030395c00b986 */ /* 0x0005e2000c101124 */
[----:B------:R-:W-:Y:S05]  /*3150*/  @P5 BRA `(.L_x_81) ;  /* 0x00000000000c5947 */ /* 0x000fea0003800000 */
[----:B------:R-:W5:Y:S02]  /*3160*/  LDG.E.U8 R88, desc[UR36][R94.64+0x31] ;  /* 0x000031245e587981 */ /* 0x000f64000c1e1100 */
[----:B-----5:R-:W-:-:S05]  /*3170*/  PRMT R56, R88, 0x8880, RZ ;  /* 0x0000888058387816 */ /* 0x020fca00000000ff */
[----:B------:R-:W-:-:S07]  /*3180*/  IMAD R89, R56, R23, RZ ;  /* 0x0000001738597224 */ /* 0x000fce00078e02ff */
.L_x_81:
[----:B------:R-:W-:Y:S05]  /*3190*/  BSYNC B1 ;  /* 0x0000000000017941 */ /* 0x000fea0003800000 */
.L_x_80:
[----:B------:R-:W-:Y:S01]  /*31a0*/  @!P5 IMAD R81, R81, R22, R89 ;  /* 0x000000165151d224 */ /* 0x000fe200078e0259 */
[----:B------:R-:W-:Y:S04]  /*31b0*/  BSSY B1, `(.L_x_82) ;  /* 0x0000006000017945 */ /* 0x000fe80003800000 */
[----:B------:R0:W-:Y:S01]  /*31c0*/  @!P5 STG.E.U8 desc[UR36][R92.64+0x31], R81 ;  /* 0x000031515c00d986 */ /* 0x0001e2000c101124 */
[----:B------:R-:W-:Y:S05]  /*31d0*/  @P2 BRA `(.L_x_83) ;  /* 0x00000000000c2947 */ /* 0x000fea0003800000 */
[----:B------:R-:W5:Y:S02]  /*31e0*/  LDG.E.U8 R88, desc[UR36][R98.64+0x30] ;  /* 0x0000302462587981 */ /* 0x000f64000c1e1100 */
[----:B-----5:R-:W-:-:S05]  /*31f0*/  PRMT R56, R88, 0x8880, RZ ;  /* 0x0000888058387816 */ /* 0x020fca00000000ff */
[----:B------:R-:W-:-:S07]  /*3200*/  IMAD R89, R56, R23, RZ ;  /* 0x0000001738597224 */ /* 0x000fce00078e02ff */
.L_x_83:
[----:B------:R-:W-:Y:S05]  /*3210*/  BSYNC B1 ;  /* 0x0000000000017941 */ /* 0x000fea0003800000 */
.L_x_82:
[C---:B------:R-:W-:Y:S01]  /*3220*/  ISETP.LT.OR P4, PT, R3.reuse, 0x32, !P1 ;  /* 0x000000320300780c */ /* 0x040fe20004f81670 */
[----:B--2---:R-:W-:Y:S01]  /*3230*/  @!P2 IMAD R57, R82, R22, R89 ;  /* 0x000000165239a224 */ /* 0x004fe200078e0259 */
[----:B------:R-:W-:Y:S01]  /*3240*/  BSSY B1, `(.L_x_84) ;  /* 0x000000b000017945 */ /* 0x000fe20003800000 */
[----:B------:R-:W-:Y:S02]  /*3250*/  ISETP.LT.OR P3, PT, R3, 0x39, !P0 ;  /* 0x000000390300780c */ /* 0x000fe40004761670 */
[----:B------:R-:W-:Y:S01]  /*3260*/  IADD3 R103, P5, R103, 0x80, RZ ;  /* 0x0000008067677810 */ /* 0x000fe20007fbe0ff */
[----:B------:R2:W-:Y:S01]  /*3270*/  @!P2 STG.E.U8 desc[UR36][R6.64+0x30], R57 ;  /* 0x000030390600a986 */ /* 0x0005e2000c101124 */
[C---:B------:R-:W-:Y:S02]  /*3280*/  ISETP.LT.OR P2, PT, R3.reuse, 0x39, !P1 ;  /* 0x000000390300780c */ /* 0x040fe40004f41670 */
[C---:B------:R-:W-:Y:S02]  /*3290*/  ISETP.LT.OR P0, PT, R3.reuse, 0x3a, !P0 ;  /* 0x0000003a0300780c */ /* 0x040fe40004701670 */
[----:B------:R-:W-:-:S02]  /*32a0*/  ISETP.LT.OR P1, PT, R3, 0x3a, !P1 ;  /* 0x0000003a0300780c */ /* 0x000fc40004f21670 */
[----:B------:R-:W-:Y:S11]  /*32b0*/  @P4 BRA `(.L_x_85) ;  /* 0x00000000000c4947 */ /* 0x000ff60003800000 */
[----:B------:R-:W5:Y:S02]  /*32c0*/  LDG.E.U8 R88, desc[UR36][R98.64+0x31] ;  /* 0x0000312462587981 */ /* 0x000f64000c1e1100 */
[----:B-----5:R-:W-:-:S05]  /*32d0*/  PRMT R56, R88, 0x8880, RZ ;  /* 0x0000888058387816 */ /* 0x020fca00000000ff */
[----:B------:R-:W-:-:S07]  /*32e0*/  IMAD R89, R56, R23, RZ ;  /* 0x0000001738597224 */ /* 0x000fce00078e02ff */
.L_x_85:
[----:B------:R-:W-:Y:S05]  /*32f0*/  BSYNC B1 ;  /* 0x0000000000017941 */ /* 0x000fea0003800000 */
.L_x_84:
[----:B------:R-:W-:Y:S01]  /*3300*/  @!P4 IMAD R83, R83, R22, R89 ;  /* 0x000000165353c224 */ /* 0x000fe200078e0259 */
[----:B------:R-:W-:Y:S04]  /*3310*/  BSSY B1, `(.L_x_86) ;  /* 0x0000006000017945 */ /* 0x000fe80003800000 */
[----:B------:R0:W-:Y:S01]  /*3320*/  @!P4 STG.E.U8 desc[UR36][R6.64+0x31], R83 ;  /* 0x000031530600c986 */ /* 0x0001e2000c101124 */
[----:B------:R-:W-:Y:S05]  /*3330*/  @P3 BRA `(.L_x_87) ;  /* 0x00000000000c3947 */ /* 0x000fea0003800000 */
[----:B------:R-:W5:Y:S02]  /*3340*/  LDG.E.U8 R88, desc[UR36][R94.64+0x38] ;  /* 0x000038245e587981 */ /* 0x000f64000c1e1100 */
[----:B-----5:R-:W-:-:S05]  /*3350*/  PRMT R56, R88, 0x8880, RZ ;  /* 0x0000888058387816 */ /* 0x020fca00000000ff */
[----:B------:R-:W-:-:S07]  /*3360*/  IMAD R89, R56, R23, RZ ;  /* 0x0000001738597224 */ /* 0x000fce00078e02ff */
.L_x_87:
[----:B------:R-:W-:Y:S05]  /*3370*/  BSYNC B1 ;  /* 0x0000000000017941 */ /* 0x000fea0003800000 */
.L_x_86:
[----:B--2---:R-:W-:Y:S01]  /*3380*/  @!P3 IMAD R57, R84, R22, R89 ;  /* 0x000000165439b224 */ /* 0x004fe200078e0259 */
[----:B------:R-:W-:Y:S01]  /*3390*/  BSSY B1, `(.L_x_88) ;  /* 0x0000007000017945 */ /* 0x000fe20003800000 */
[----:B------:R-:W-:-:S03]  /*33a0*/  IMAD.X R5, RZ, RZ, R5, P5 ;  /* 0x000000ffff057224 */ /* 0x000fc600028e0605 */
[----:B------:R2:W-:Y:S01]  /*33b0*/  @!P3 STG.E.U8 desc[UR36][R92.64+0x38], R57 ;  /* 0x000038395c00b986 */ /* 0x0005e2000c101124 */
[----:B------:R-:W-:Y:S05]  /*33c0*/  @P0 BRA `(.L_x_89) ;  /* 0x00000000000c0947 */ /* 0x000fea0003800000 */
[----:B------:R-:W5:Y:S02]  /*33d0*/  LDG.E.U8 R88, desc[UR36][R94.64+0x39] ;  /* 0x000039245e587981 */ /* 0x000f64000c1e1100 */
[----:B-----5:R-:W-:-:S05]  /*33e0*/  PRMT R4, R88, 0x8880, RZ ;  /* 0x0000888058047816 */ /* 0x020fca00000000ff */
[----:B------:R-:W-:-:S07]  /*33f0*/  IMAD R89, R4, R23, RZ ;  /* 0x0000001704597224 */ /* 0x000fce00078e02ff */
.L_x_89:
[----:B------:R-:W-:Y:S05]  /*3400*/  BSYNC B1 ;  /* 0x0000000000017941 */ /* 0x000fea0003800000 */
.L_x_88:
[----:B------:R-:W-:Y:S01]  /*3410*/  @!P0 IMAD R85, R85, R22, R89 ;  /* 0x0000001655558224 */ /* 0x000fe200078e0259 */
[----:B------:R-:W-:Y:S01]  /*3420*/  BSSY B1, `(.L_x_90) ;  /* 0x0000007000017945 */ /* 0x000fe20003800000 */
[----:B------:R-:W-:-:S03]  /*3430*/  IMAD R56, R5, R90, RZ ;  /* 0x0000005a05387224 */ /* 0x000fc600078e02ff */
[----:B------:R0:W-:Y:S01]  /*3440*/  @!P0 STG.E.U8 desc[UR36][R92.64+0x39], R85 ;  /* 0x000039555c008986 */ /* 0x0001e2000c101124 */
[----:B------:R-:W-:Y:S05]  /*3450*/  @P2 BRA `(.L_x_91) ;  /* 0x00000000000c2947 */ /* 0x000fea0003800000 */
[----:B------:R-:W5:Y:S02]  /*3460*/  LDG.E.U8 R88, desc[UR36][R98.64+0x38] ;  /* 0x0000382462587981 */ /* 0x000f64000c1e1100 */
[----:B-----5:R-:W-:-:S05]  /*3470*/  PRMT R4, R88, 0x8880, RZ ;  /* 0x0000888058047816 */ /* 0x020fca00000000ff */
[----:B------:R-:W-:-:S07]  /*3480*/  IMAD R89, R4, R23, RZ ;  /* 0x0000001704597224 */ /* 0x000fce00078e02ff */
.L_x_91:
[----:B------:R-:W-:Y:S05]  /*3490*/  BSYNC B1 ;  /* 0x0000000000017941 */ /* 0x000fea0003800000 */
.L_x_90:
[----:B------:R-:W-:Y:S01]  /*34a0*/  @!P2 IMAD R5, R86, R22, R89 ;  /* 0x000000165605a224 */ /* 0x000fe200078e0259 */
[----:B------:R-:W-:Y:S01]  /*34b0*/  BSSY B1, `(.L_x_92) ;  /* 0x0000009000017945 */ /* 0x000fe20003800000 */
[C---:B--2---:R-:W-:Y:S02]  /*34c0*/  IMAD R57, R103.reuse, R91, R56 ;  /* 0x0000005b67397224 */ /* 0x044fe400078e0238 */
[CC--:B------:R-:W-:Y:S01]  /*34d0*/  IMAD.WIDE.U32 R96, R103.reuse, R90.reuse, R96 ;  /* 0x0000005a67607225 */ /* 0x0c0fe200078e0060 */
[----:B------:R2:W-:Y:S03]  /*34e0*/  @!P2 STG.E.U8 desc[UR36][R6.64+0x38], R5 ;  /* 0x000038050600a986 */ /* 0x0005e6000c101124 */
[----:B------:R-:W-:Y:S01]  /*34f0*/  IMAD.WIDE.U32 R90, R103, R90, R20 ;  /* 0x0000005a675a7225 */ /* 0x000fe200078e0014 */
[----:B------:R-:W-:Y:S06]  /*3500*/  @P1 BRA `(.L_x_93) ;  /* 0x00000000000c1947 */ /* 0x000fec0003800000 */
[----:B------:R-:W5:Y:S02]  /*3510*/  LDG.E.U8 R88, desc[UR36][R98.64+0x39] ;  /* 0x0000392462587981 */ /* 0x000f64000c1e1100 */
[----:B-----5:R-:W-:-:S05]  /*3520*/  PRMT R4, R88, 0x8880, RZ ;  /* 0x0000888058047816 */ /* 0x020fca00000000ff */
[----:B------:R-:W-:-:S07]  /*3530*/  IMAD R89, R4, R23, RZ ;  /* 0x0000001704597224 */ /* 0x000fce00078e02ff */
.L_x_93:
[----:B------:R-:W-:Y:S05]  /*3540*/  BSYNC B1 ;  /* 0x0000000000017941 */ /* 0x000fea0003800000 */
.L_x_92:
[----:B------:R-:W-:Y:S01]  /*3550*/  @!P1 IMAD R87, R87, R22, R89 ;  /* 0x0000001657579224 */ /* 0x000fe200078e0259 */
[----:B------:R-:W-:Y:S01]  /*3560*/  ISETP.GE.AND P2, PT, R100, 0x81, PT ;  /* 0x000000816400780c */ /* 0x000fe20003f46270 */
[----:B------:R-:W-:Y:S01]  /*3570*/  BSSY B1, `(.L_x_94) ;  /* 0x000000c000017945 */ /* 0x000fe20003800000 */
[----:B------:R-:W-:Y:S02]  /*3580*/  IADD3 R4, P5, R90, R12, RZ ;  /* 0x0000000c5a047210 */ /* 0x000fe40007fbe0ff */
[----:B------:R0:W-:Y:S01]  /*3590*/  @!P1 STG.E.U8 desc[UR36][R6.64+0x39], R87 ;  /* 0x0000395706009986 */ /* 0x0001e2000c101124 */
[----:B------:R-:W-:Y:S02]  /*35a0*/  ISETP.LT.OR P1, PT, R3, 0x1, !P2 ;  /* 0x000000010300780c */ /* 0x000fe40005721670 */
[----:B--2---:R-:W-:Y:S02]  /*35b0*/  IADD3.X R5, R13, R91, R57, P5, !PT ;  /* 0x0000005b0d057210 */ /* 0x004fe40002ffe439 */
[----:B------:R-:W-:-:S02]  /*35c0*/  ISETP.GE.AND P0, PT, R100, 0x89, PT ;  /* 0x000000896400780c */ /* 0x000fc40003f06270 */
[----:B------:R-:W-:Y:S02]  /*35d0*/  IADD3 R12, P4, P3, R14, R12, R96 ;  /* 0x0000000c0e0c7210 */ /* 0x000fe40007b9e060 */
[----:B------:R-:W-:-:S05]  /*35e0*/  ISETP.LT.OR P5, PT, R3, 0x2, !P2 ;  /* 0x000000020300780c */ /* 0x000fca00057a1670 */
[----:B0-----:R-:W-:Y:S08]  /*35f0*/  @P1 BRA `(.L_x_95) ;  /* 0x00000000000c1947 */ /* 0x001ff00003800000 */
[----:B------:R-:W3:Y:S02]  /*3600*/  LDG.E.U8 R88, desc[UR36][R4.64] ;  /* 0x0000002404587981 */ /* 0x000ee4000c1e1100 */
[----:B---3--:R-:W-:-:S05]  /*3610*/  PRMT R6, R88, 0x8880, RZ ;  /* 0x0000888058067816 */ /* 0x008fca00000000ff */
[----:B------:R-:W-:-:S07]  /*3620*/  IMAD R89, R6, R23, RZ ;  /* 0x0000001706597224 */ /* 0x000fce00078e02ff */
.L_x_95:
[----:B------:R-:W-:Y:S05]  /*3630*/  BSYNC B1 ;  /* 0x0000000000017941 */ /* 0x000fea0003800000 */
.L_x_94:
[----:B---3--:R-:W-:Y:S01]  /*3640*/  @!P1 IMAD R7, R24, R22, R89 ;  /* 0x0000001618079224 */ /* 0x008fe200078e0259 */
[----:B------:R-:W-:Y:S01]  /*3650*/  BSSY B1, `(.L_x_96) ;  /* 0x0000007000017945 */ /* 0x000fe20003800000 */
[----:B------:R-:W-:-:S03]  /*3660*/  IMAD.IADD R96, R57, 0x1, R97 ;  /* 0x0000000139607824 */ /* 0x000fc600078e0261 */
[----:B------:R0:W-:Y:S01]  /*3670*/  @!P1 STG.E.U8 desc[UR36][R8.64], R7 ;  /* 0x0000000708009986 */ /* 0x0001e2000c101124 */
[----:B------:R-:W-:Y:S05]  /*3680*/  @P5 BRA `(.L_x_97) ;  /* 0x00000000000c5947 */ /* 0x000fea0003800000 */
[----:B------:R-:W2:Y:S02]  /*3690*/  LDG.E.U8 R88, desc[UR36][R4.64+0x1] ;  /* 0x0000012404587981 */ /* 0x000ea4000c1e1100 */
[----:B--2---:R-:W-:-:S05]  /*36a0*/  PRMT R6, R88, 0x8880, RZ ;  /* 0x0000888058067816 */ /* 0x004fca00000000ff */
[----:B------:R-:W-:-:S07]  /*36b0*/  IMAD R89, R6, R23, RZ ;  /* 0x0000001706597224 */ /* 0x000fce00078e02ff */
.L_x_97:
[----:B------:R-:W-:Y:S05]  /*36c0*/  BSYNC B1 ;  /* 0x0000000000017941 */ /* 0x000fea0003800000 */
.L_x_96:
[----:B------:R-:W-:Y:S01]  /*36d0*/  ISETP.LT.OR P1, PT, R3, 0x1, !P0 ;  /* 0x000000010300780c */ /* 0x000fe20004721670 */
[----:B------:R-:W-:Y:S01]  /*36e0*/  @!P5 IMAD R25, R25, R22, R89 ;  /* 0x000000161919d224 */ /* 0x000fe200078e0259 */
[----:B------:R-:W-:Y:S01]  /*36f0*/  BSSY B1, `(.L_x_98) ;  /* 0x000000a000017945 */ /* 0x000fe20003800000 */
[----:B------:R-:W-:Y:S02]  /*3700*/  IADD3.X R13, R21, R13, R96, P4, P3 ;  /* 0x0000000d150d7210 */ /* 0x000fe400027e6460 */
[C---:B------:R-:W-:Y:S01]  /*3710*/  ISETP.LT.OR P4, PT, R3.reuse, 0x2, !P0 ;  /* 0x000000020300780c */ /* 0x040fe20004781670 */
[----:B------:R2:W-:Y:S01]  /*3720*/  @!P5 STG.E.U8 desc[UR36][R8.64+0x1], R25 ;  /* 0x000001190800d986 */ /* 0x0005e2000c101124 */
[C---:B------:R-:W-:Y:S02]  /*3730*/  ISETP.LT.OR P5, PT, R3.reuse, 0x9, !P2 ;  /* 0x000000090300780c */ /* 0x040fe400057a1670 */
[----:B------:R-:W-:-:S04]  /*3740*/  ISETP.LT.OR P3, PT, R3, 0xa, !P2 ;  /* 0x0000000a0300780c */ /* 0x000fc80005761670 */
[----:B------:R-:W-:Y:S09]  /*3750*/  @P1 BRA `(.L_x_99) ;  /* 0x00000000000c1947 */ /* 0x000ff20003800000 */
[----:B------:R-:W3:Y:S02]  /*3760*/  LDG.E.U8 R88, desc[UR36][R12.64] ;  /* 0x000000240c587981 */ /* 0x000ee4000c1e1100 */
[----:B---3--:R-:W-:-:S05]  /*3770*/  PRMT R6, R88, 0x8880, RZ ;  /* 0x0000888058067816 */ /* 0x008fca00000000ff */
[----:B------:R-:W-:-:S07]  /*3780*/  IMAD R89, R6, R23, RZ ;  /* 0x0000001706597224 */ /* 0x000fce00078e02ff */
.L_x_99:
[----:B------:R-:W-:Y:S05]  /*3790*/  BSYNC B1 ;  /* 0x0000000000017941 */ /* 0x000fea0003800000 */
.L_x_98:
[----:B0-----:R-:W-:Y:S01]  /*37a0*/  @!P1 IMAD R7, R26, R22, R89 ;  /* 0x000000161a079224 */ /* 0x001fe200078e0259 */
[----:B------:R-:W-:Y:S04]  /*37b0*/  BSSY B1, `(.L_x_100) ;  /* 0x0000006000017945 */ /* 0x000fe80003800000 */
[----:B------:R0:W-:Y:S01]  /*37c0*/  @!P1 STG.E.U8 desc[UR36][R10.64], R7 ;  /* 0x000000070a009986 */ /* 0x0001e2000c101124 */
[----:B------:R-:W-:Y:S05]  /*37d0*/  @P4 BRA `(.L_x_101) ;  /* 0x00000000000c4947 */ /* 0x000fea0003800000 */
[----:B------:R-:W3:Y:S02]  /*37e0*/  LDG.E.U8 R88, desc[UR36][R12.64+0x1] ;  /* 0x000001240c587981 */ /* 0x000ee4000c1e1100 */
[----:B---3--:R-:W-:-:S05]  /*37f0*/  PRMT R6, R88, 0x8880, RZ ;  /* 0x0000888058067816 */ /* 0x008fca00000000ff */
[----:B------:R-:W-:-:S07]  /*3800*/  IMAD R89, R6, R23, RZ ;  /* 0x0000001706597224 */ /* 0x000fce00078e02ff */
.L_x_101:
[----:B------:R-:W-:Y:S05]  /*3810*/  BSYNC B1 ;  /* 0x0000000000017941 */ /* 0x000fea0003800000 */
.L_x_100:
[----:B------:R-:W-:Y:S01]  /*3820*/  @!P4 IMAD R27, R27, R22, R89 ;  /* 0x000000161b1bc224 */ /* 0x000fe200078e0259 */
[----:B------:R-:W-:Y:S04]  /*3830*/  BSSY B1, `(.L_x_102) ;  /* 0x0000006000017945 */ /* 0x000fe80003800000 */
[----:B------:R3:W-:Y:S01]  /*3840*/  @!P4 STG.E.U8 desc[UR36][R10.64+0x1], R27 ;  /* 0x0000011b0a00c986 */ /* 0x0007e2000c101124 */
[----:B------:R-:W-:Y:S05]  /*3850*/  @P5 BRA `(.L_x_103) ;  /* 0x00000000000c5947 */ /* 0x000fea0003800000 */
[----:B------:R-:W5:Y:S02]  /*3860*/  LDG.E.U8 R88, desc[UR36][R4.64+0x8] ;  /* 0x0000082404587981 */ /* 0x000f64000c1e1100 */
[----:B-----5:R-:W-:-:S05]  /*3870*/  PRMT R6, R88, 0x8880, RZ ;  /* 0x0000888058067816 */ /* 0x020fca00000000ff */
[----:B------:R-:W-:-:S07]  /*3880*/  IMAD R89, R6, R23, RZ ;  /* 0x0000001706597224 */ /* 0x000fce00078e02ff */
.L_x_103:
[----:B------:R-:W-:Y:S05]  /*3890*/  BSYNC B1 ;  /* 0x0000000000017941 */ /* 0x000fea0003800000 */
.L_x_102:
[----:B0-----:R-:W-:Y:S01]  /*38a0*/  @!P5 IMAD R7, R28, R22, R89 ;  /* 0x000000161c07d224 */ /* 0x001fe200078e0259 */
[----:B------:R-:W-:Y:S04]  /*38b0*/  BSSY B1, `(.L_x_104) ;  /* 0x0000006000017945 */ /* 0x000fe80003800000 */
[----:B------:R0:W-:Y:S01]  /*38c0*/  @!P5 STG.E.U8 desc[UR36][R8.64+0x8], R7 ;  /* 0x000008070800d986 */ /* 0x0001e2000c101124 */
[----:B------:R-:W-:Y:S05]  /*38d0*/  @P3 BRA `(.L_x_105) ;  /* 0x00000000000c3947 */ /* 0x000fea0003800000 */
[----:B------:R-:W5:Y:S02]  /*38e0*/  LDG.E.U8 R88, desc[UR36][R4.64+0x9] ;  /* 0x0000092404587981 */ /* 0x000f64000c1e1100 */
[----:B-----5:R-:W-:-:S05]  /*38f0*/  PRMT R6, R88, 0x8880, RZ ;  /* 0x0000888058067816 */ /* 0x020fca00000000ff */
[----:B------:R-:W-:-:S07]  /*3900*/  IMAD R89, R6, R23, RZ ;  /* 0x0000001706597224 */ /* 0x000fce00078e02ff */
.L_x_105:
[----:B------:R-:W-:Y:S05]  /*3910*/  BSYNC B1 ;  /* 0x0000000000017941 */ /* 0x000fea0003800000 */
.L_x_104:
[----:B------:R-:W-:Y:S01]  /*3920*/  ISETP.LT.OR P5, PT, R3, 0x9, !P0 ;  /* 0x000000090300780c */ /* 0x000fe200047a1670 */
[----:B------:R-:W-:Y:S01]  /*3930*/  @!P3 IMAD R29, R29, R22, R89 ;  /* 0x000000161d1db224 */ /* 0x000fe200078e0259 */
        /* <DEDUP_REMOVED lines=9> */
.L_x_107:
[----:B------:R-:W-:Y:S05]  /*39d0*/  BSYNC B1 ;  /* 0x0000000000017941 */ /* 0x000fea0003800000 */
.L_x_106:
[----:B0-----:R-:W-:Y:S01]  /*39e0*/  @!P5 IMAD R7, R30, R22, R89 ;  /* 0x000000161e07d224 */ /* 0x001fe200078e0259 */
[----:B------:R-:W-:Y:S04]  /*39f0*/  BSSY B1, `(.L_x_108) ;  /* 0x0000006000017945 */ /* 0x000fe80003800000 */
[----:B------:R0:W-:Y:S01]  /*3a00*/  @!P5 STG.E.U8 desc[UR36][R10.64+0x8], R7 ;  /* 0x000008070a00d986 */ /* 0x0001e2000c101124 */
[----:B------:R-:W-:Y:S05]  /*3a10*/  @P4 BRA `(.L_x_109) ;  /* 0x00000000000c4947 */ /* 0x000fea0003800000 */
[----:B------:R-:W5:Y:S02]  /*3a20*/  LDG.E.U8 R88, desc[UR36][R12.64+0x9] ;  /* 0x000009240c587981 */ /* 0x000f64000c1e1100 */
[----:B-----5:R-:W-:-:S05]  /*3a30*/  PRMT R6, R88, 0x8880, RZ ;  /* 0x0000888058067816 */ /* 0x020fca00000000ff */
[----:B------:R-:W-:-:S07]  /*3a40*/  IMAD R89, R6, R23, RZ ;  /* 0x0000001706597224 */ /* 0x000fce00078e02ff */
.L_x_109:
[----:B------:R-:W-:Y:S05]  /*3a50*/  BSYNC B1 ;  /* 0x0000000000017941 */ /* 0x000fea0003800000 */
.L_x_108:
[----:B------:R-:W-:Y:S01]  /*3a60*/  @!P4 IMAD R31, R31, R22, R89 ;  /* 0x000000161f1fc224 */ /* 0x000fe200078e0259 */
[----:B------:R-:W-:Y:S04]  /*3a70*/  BSSY B1, `(.L_x_110) ;  /* 0x0000006000017945 */ /* 0x000fe80003800000 */
[----:B------:R0:W-:Y:S01]  /*3a80*/  @!P4 STG.E.U8 desc[UR36][R10.64+0x9], R31 ;  /* 0x0000091f0a00c986 */ /* 0x0001e2000c101124 */
[----:B------:R-:W-:Y:S05]  /*3a90*/  @P3 BRA `(.L_x_111) ;  /* 0x00000000000c3947 */ /* 0x000fea0003800000 */
[----:B------:R-:W5:Y:S02]  /*3aa0*/  LDG.E.U8 R88, desc[UR36][R4.64+0x10] ;  /* 0x0000102404587981 */ /* 0x000f64000c1e1100 */
[----:B-----5:R-:W-:-:S05]  /*3ab0*/  PRMT R6, R88, 0x8880, RZ ;  /* 0x0000888058067816 */ /* 0x020fca00000000ff */
[----:B------:R-:W-:-:S07]  /*3ac0*/  IMAD R89, R6, R23, RZ ;  /* 0x0000001706597224 */ /* 0x000fce00078e02ff */
.L_x_111:
[----:B------:R-:W-:Y:S05]  /*3ad0*/  BSYNC B1 ;  /* 0x0000000000017941 */ /* 0x000fea0003800000 */
.L_x_110:
[----:B0-----:R-:W-:Y:S01]  /*3ae0*/  @!P3 IMAD R7, R32, R22, R89 ;  /* 0x000000162007b224 */ /* 0x001fe200078e0259 */
[----:B------:R-:W-:Y:S04]  /*3af0*/  BSSY B1, `(.L_x_112) ;  /* 0x0000006000017945 */ /* 0x000fe80003800000 */
[----:B------:R0:W-:Y:S01]  /*3b00*/  @!P3 STG.E.U8 desc[UR36][R8.64+0x10], R7 ;  /* 0x000010070800b986 */ /* 0x0001e2000c101124 */
[----:B------:R-:W-:Y:S05]  /*3b10*/  @P1 BRA `(.L_x_113) ;  /* 0x00000000000c1947 */ /* 0x000fea0003800000 */
[----:B------:R-:W5:Y:S02]  /*3b20*/  LDG.E.U8 R88, desc[UR36][R4.64+0x11] ;  /* 0x0000112404587981 */ /* 0x000f64000c1e1100 */
[----:B-----5:R-:W-:-:S05]  /*3b30*/  PRMT R6, R88, 0x8880, RZ ;  /* 0x0000888058067816 */ /* 0x020fca00000000ff */
[----:B------:R-:W-:-:S07]  /*3b40*/  IMAD R89, R6, R23, RZ ;  /* 0x0000001706597224 */ /* 0x000fce00078e02ff */
.L_x_113:
[----:B------:R-:W-:Y:S05]  /*3b50*/  BSYNC B1 ;  /* 0x0000000000017941 */ /* 0x000fea0003800000 */
.L_x_112:
        /* <DEDUP_REMOVED lines=11> */
.L_x_115:
[----:B------:R-:W-:Y:S05]  /*3c10*/  BSYNC B1 ;  /* 0x0000000000017941 */ /* 0x000fea0003800000 */
.L_x_114:
[----:B0-----:R-:W-:Y:S01]  /*3c20*/  @!P4 IMAD R7, R34, R22, R89 ;  /* 0x000000162207c224 */ /* 0x001fe200078e0259 */
[----:B------:R-:W-:Y:S04]  /*3c30*/  BSSY B1, `(.L_x_116) ;  /* 0x0000006000017945 */ /* 0x000fe80003800000 */
[----:B------:R0:W-:Y:S01]  /*3c40*/  @!P4 STG.E.U8 desc[UR36][R10.64+0x10], R7 ;  /* 0x000010070a00c986 */ /* 0x0001e2000c101124 */
[----:B------:R-:W-:Y:S05]  /*3c50*/  @P3 BRA `(.L_x_117) ;  /* 0x00000000000c3947 */ /* 0x000fea0003800000 */
[----:B------:R-:W5:Y:S02]  /*3c60*/  LDG.E.U8 R88, desc[UR36][R12.64+0x11] ;  /* 0x000011240c587981 */ /* 0x000f64000c1e1100 */
[----:B-----5:R-:W-:-:S05]  /*3c70*/  PRMT R6, R88, 0x8880, RZ ;  /* 0x0000888058067816 */ /* 0x020fca00000000ff */
[----:B------:R-:W-:-:S07]  /*3c80*/  IMAD R89, R6, R23, RZ ;  /* 0x0000001706597224 */ /* 0x000fce00078e02ff */
.L_x_117:
[----:B------:R-:W-:Y:S05]  /*3c90*/  BSYNC B1 ;  /* 0x0000000000017941 */ /* 0x000fea0003800000 */
.L_x_116:
[----:B------:R-:W-:Y:S01]  /*3ca0*/  @!P3 IMAD R35, R35, R22, R89 ;  /* 0x000000162323b224 */ /* 0x000fe200078e0259 */
[----:B------:R-:W-:Y:S04]  /*3cb0*/  BSSY B1, `(.L_x_118) ;  /* 0x0000006000017945 */ /* 0x000fe80003800000 */
[----:B------:R0:W-:Y:S01]  /*3cc0*/  @!P3 STG.E.U8 desc[UR36][R10.64+0x11], R35 ;  /* 0x000011230a00b986 */ /* 0x0001e2000c101124 */
[----:B------:R-:W-:Y:S05]  /*3cd0*/  @P5 BRA `(.L_x_119) ;  /* 0x00000000000c5947 */ /* 0x000fea0003800000 */
[----:B------:R-:W5:Y:S02]  /*3ce0*/  LDG.E.U8 R88, desc[UR36][R4.64+0x18] ;  /* 0x0000182404587981 */ /* 0x000f64000c1e1100 */
[----:B-----5:R-:W-:-:S05]  /*3cf0*/  PRMT R6, R88, 0x8880, RZ ;  /* 0x0000888058067816 */ /* 0x020fca00000000ff */
[----:B------:R-:W-:-:S07]  /*3d00*/  IMAD R89, R6, R23, RZ ;  /* 0x0000001706597224 */ /* 0x000fce00078e02ff */
.L_x_119:
[----:B------:R-:W-:Y:S05]  /*3d10*/  BSYNC B1 ;  /* 0x0000000000017941 */ /* 0x000fea0003800000 */
.L_x_118:
[----:B0-----:R-:W-:Y:S01]  /*3d20*/  @!P5 IMAD R7, R36, R22, R89 ;  /* 0x000000162407d224 */ /* 0x001fe200078e0259 */
[----:B------:R-:W-:Y:S04]  /*3d30*/  BSSY B1, `(.L_x_120) ;  /* 0x0000006000017945 */ /* 0x000fe80003800000 */
[----:B------:R0:W-:Y:S01]  /*3d40*/  @!P5 STG.E.U8 desc[UR36][R8.64+0x18], R7 ;  /* 0x000018070800d986 */ /* 0x0001e2000c101124 */
[----:B------:R-:W-:Y:S05]  /*3d50*/  @P1 BRA `(.L_x_121) ;  /* 0x00000000000c1947 */ /* 0x000fea0003800000 */
[----:B------:R-:W5:Y:S02]  /*3d60*/  LDG.E.U8 R88, desc[UR36][R4.64+0x19] ;  /* 0x0000192404587981 */ /* 0x000f64000c1e1100 */
[----:B-----5:R-:W-:-:S05]  /*3d70*/  PRMT R6, R88, 0x8880, RZ ;  /* 0x0000888058067816 */ /* 0x020fca00000000ff */
[----:B------:R-:W-:-:S07]  /*3d80*/  IMAD R89, R6, R23, RZ ;  /* 0x0000001706597224 */ /* 0x000fce00078e02ff */
.L_x_121:
[----:B------:R-:W-:Y:S05]  /*3d90*/  BSYNC B1 ;  /* 0x0000000000017941 */ /* 0x000fea0003800000 */
.L_x_120:
        /* <DEDUP_REMOVED lines=11> */
.L_x_123:
[----:B------:R-:W-:Y:S05]  /*3e50*/  BSYNC B1 ;  /* 0x0000000000017941 */ /* 0x000fea0003800000 */
.L_x_122:
[----:B0-----:R-:W-:Y:S01]  /*3e60*/  @!P4 IMAD R7, R38, R22, R89 ;  /* 0x000000162607c224 */ /* 0x001fe200078e0259 */
[----:B------:R-:W-:Y:S04]  /*3e70*/  BSSY B1, `(.L_x_124) ;  /* 0x0000006000017945 */ /* 0x000fe80003800000 */
[----:B------:R0:W-:Y:S01]  /*3e80*/  @!P4 STG.E.U8 desc[UR36][R10.64+0x18], R7 ;  /* 0x000018070a00c986 */ /* 0x0001e2000c101124 */
[----:B------:R-:W-:Y:S05]  /*3e90*/  @P3 BRA `(.L_x_125) ;  /* 0x00000000000c3947 */ /* 0x000fea0003800000 */
[----:B------:R-:W5:Y:S02]  /*3ea0*/  LDG.E.U8 R88, desc[UR36][R12.64+0x19] ;  /* 0x000019240c587981 */ /* 0x000f64000c1e1100 */
[----:B-----5:R-:W-:-:S05]  /*3eb0*/  PRMT R6, R88, 0x8880, RZ ;  /* 0x0000888058067816 */ /* 0x020fca00000000ff */
[----:B------:R-:W-:-:S07]  /*3ec0*/  IMAD R89, R6, R23, RZ ;  /* 0x0000001706597224 */ /* 0x000fce00078e02ff */
.L_x_125:
[----:B------:R-:W-:Y:S05]  /*3ed0*/  BSYNC B1 ;  /* 0x0000000000017941 */ /* 0x000fea0003800000 */
.L_x_124:
[----:B------:R-:W-:Y:S01]  /*3ee0*/  @!P3 IMAD R39, R39, R22, R89 ;  /* 0x000000162727b224 */ /* 0x000fe200078e0259 */
[----:B------:R-:W-:Y:S04]  /*3ef0*/  BSSY B1, `(.L_x_126) ;  /* 0x0000006000017945 */ /* 0x000fe80003800000 */
[----:B------:R0:W-:Y:S01]  /*3f00*/  @!P3 STG.E.U8 desc[UR36][R10.64+0x19], R39 ;  /* 0x000019270a00b986 */ /* 0x0001e2000c101124 */
[----:B------:R-:W-:Y:S05]  /*3f10*/  @P5 BRA `(.L_x_127) ;  /* 0x00000000000c5947 */ /* 0x000fea0003800000 */
[----:B------:R-:W5:Y:S02]  /*3f20*/  LDG.E.U8 R88, desc[UR36][R4.64+0x20] ;  /* 0x0000202404587981 */ /* 0x000f64000c1e1100 */
[----:B-----5:R-:W-:-:S05]  /*3f30*/  PRMT R6, R88, 0x8880, RZ ;  /* 0x0000888058067816 */ /* 0x020fca00000000ff */
[----:B------:R-:W-:-:S07]  /*3f40*/  IMAD R89, R6, R23, RZ ;  /* 0x0000001706597224 */ /* 0x000fce00078e02ff */
.L_x_127:
[----:B------:R-:W-:Y:S05]  /*3f50*/  BSYNC B1 ;  /* 0x0000000000017941 */ /* 0x000fea0003800000 */
.L_x_126:
[----:B0-----:R-:W-:Y:S01]  /*3f60*/  @!P5 IMAD R7, R40, R22, R89 ;  /* 0x000000162807d224 */ /* 0x001fe200078e0259 */
[----:B------:R-:W-:Y:S04]  /*3f70*/  BSSY B1, `(.L_x_128) ;  /* 0x0000006000017945 */ /* 0x000fe80003800000 */
[----:B------:R0:W-:Y:S01]  /*3f80*/  @!P5 STG.E.U8 desc[UR36][R8.64+0x20], R7 ;  /* 0x000020070800d986 */ /* 0x0001e2000c101124 */
[----:B------:R-:W-:Y:S05]  /*3f90*/  @P1 BRA `(.L_x_129) ;  /* 0x00000000000c1947 */ /* 0x000fea0003800000 */
[----:B------:R-:W5:Y:S02]  /*3fa0*/  LDG.E.U8 R88, desc[UR36][R4.64+0x21] ;  /* 0x0000212404587981 */ /* 0x000f64000c1e1100 */
[----:B-----5:R-:W-:-:S05]  /*3fb0*/  PRMT R6, R88, 0x8880, RZ ;  /* 0x0000888058067816 */ /* 0x020fca00000000ff */
[----:B------:R-:W-:-:S07]  /*3fc0*/  IMAD R89, R6, R23, RZ ;  /* 0x0000001706597224 */ /* 0x000fce00078e02ff */
.L_x_129:
[----:B------:R-:W-:Y:S05]  /*3fd0*/  BSYNC B1 ;  /* 0x0000000000017941 */ /* 0x000fea0003800000 */
.L_x_128:
        /* <DEDUP_REMOVED lines=11> */
.L_x_131:
[----:B------:R-:W-:Y:S05]  /*4090*/  BSYNC B1 ;  /* 0x0000000000017941 */ /* 0x000fea0003800000 */
.L_x_130:
[----:B0-----:R-:W-:Y:S01]  /*40a0*/  @!P4 IMAD R7, R42, R22, R89 ;  /* 0x000000162a07c224 */ /* 0x001fe200078e0259 */
[----:B------:R-:W-:Y:S04]  /*40b0*/  BSSY B1, `(.L_x_132) ;  /* 0x0000006000017945 */ /* 0x000fe80003800000 */
[----:B------:R0:W-:Y:S01]  /*40c0*/  @!P4 STG.E.U8 desc[UR36][R10.64+0x20], R7 ;  /* 0x000020070a00c986 */ /* 0x0001e2000c101124 */
[----:B------:R-:W-:Y:S05]  /*40d0*/  @P3 BRA `(.L_x_133) ;  /* 0x00000000000c3947 */ /* 0x000fea0003800000 */
[----:B------:R-:W5:Y:S02]  /*40e0*/  LDG.E.U8 R88, desc[UR36][R12.64+0x21] ;  /* 0x000021240c587981 */ /* 0x000f64000c1e1100 */
[----:B-----5:R-:W-:-:S05]  /*40f0*/  PRMT R6, R88, 0x8880, RZ ;  /* 0x0000888058067816 */ /* 0x020fca00000000ff */
[----:B------:R-:W-:-:S07]  /*4100*/  IMAD R89, R6, R23, RZ ;  /* 0x0000001706597224 */ /* 0x000fce00078e02ff */
.L_x_133:
[----:B------:R-:W-:Y:S05]  /*4110*/  BSYNC B1 ;  /* 0x0000000000017941 */ /* 0x000fea0003800000 */
.L_x_132:
[----:B------:R-:W-:Y:S01]  /*4120*/  @!P3 IMAD R43, R43, R22, R89 ;  /* 0x000000162b2bb224 */ /* 0x000fe200078e0259 */
[----:B------:R-:W-:Y:S04]  /*4130*/  BSSY B1, `(.L_x_134) ;  /* 0x0000006000017945 */ /* 0x000fe80003800000 */
[----:B------:R0:W-:Y:S01]  /*4140*/  @!P3 STG.E.U8 desc[UR36][R10.64+0x21], R43 ;  /* 0x0000212b0a00b986 */ /* 0x0001e2000c101124 */
[----:B------:R-:W-:Y:S05]  /*4150*/  @P5 BRA `(.L_x_135) ;  /* 0x00000000000c5947 */ /* 0x000fea0003800000 */
[----:B------:R-:W5:Y:S02]  /*4160*/  LDG.E.U8 R88, desc[UR36][R4.64+0x28] ;  /* 0x0000282404587981 */ /* 0x000f64000c1e1100 */
[----:B-----5:R-:W-:-:S05]  /*4170*/  PRMT R6, R88, 0x8880, RZ ;  /* 0x0000888058067816 */ /* 0x020fca00000000ff */
[----:B------:R-:W-:-:S07]  /*4180*/  IMAD R89, R6, R23, RZ ;  /* 0x0000001706597224 */ /* 0x000fce00078e02ff */
.L_x_135:
[----:B------:R-:W-:Y:S05]  /*4190*/  BSYNC B1 ;  /* 0x0000000000017941 */ /* 0x000fea0003800000 */
.L_x_134:
[----:B0-----:R-:W-:Y:S01]  /*41a0*/  @!P5 IMAD R7, R44, R22, R89 ;  /* 0x000000162c07d224 */ /* 0x001fe200078e0259 */
[----:B------:R-:W-:Y:S04]  /*41b0*/  BSSY B1, `(.L_x_136) ;  /* 0x0000006000017945 */ /* 0x000fe80003800000 */
[----:B------:R0:W-:Y:S01]  /*41c0*/  @!P5 STG.E.U8 desc[UR36][R8.64+0x28], R7 ;  /* 0x000028070800d986 */ /* 0x0001e2000c101124 */
[----:B------:R-:W-:Y:S05]  /*41d0*/  @P1 BRA `(.L_x_137) ;  /* 0x00000000000c1947 */ /* 0x000fea0003800000 */
[----:B------:R-:W5:Y:S02]  /*41e0*/  LDG.E.U8 R88, desc[UR36][R4.64+0x29] ;  /* 0x0000292404587981 */ /* 0x000f64000c1e1100 */
[----:B-----5:R-:W-:-:S05]  /*41f0*/  PRMT R6, R88, 0x8880, RZ ;  /* 0x0000888058067816 */ /* 0x020fca00000000ff */
[----:B------:R-:W-:-:S07]  /*4200*/  IMAD R89, R6, R23, RZ ;  /* 0x0000001706597224 */ /* 0x000fce00078e02ff */
.L_x_137:
[----:B------:R-:W-:Y:S05]  /*4210*/  BSYNC B1 ;  /* 0x0000000000017941 */ /* 0x000fea0003800000 */
.L_x_136:
        /* <DEDUP_REMOVED lines=11> */
.L_x_139:
[----:B------:R-:W-:Y:S05]  /*42d0*/  BSYNC B1 ;  /* 0x0000000000017941 */ /* 0x000fea0003800000 */
.L_x_138:
[----:B0-----:R-:W-:Y:S01]  /*42e0*/  @!P4 IMAD R7, R46, R22, R89 ;  /* 0x000000162e07c224 */ /* 0x001fe200078e0259 */
[----:B------:R-:W-:Y:S04]  /*42f0*/  BSSY B1, `(.L_x_140) ;  /* 0x0000006000017945 */ /* 0x000fe80003800000 */
[----:B------:R0:W-:Y:S01]  /*4300*/  @!P4 STG.E.U8 desc[UR36][R10.64+0x28], R7 ;  /* 0x000028070a00c986 */ /* 0x0001e2000c101124 */
[----:B------:R-:W-:Y:S05]  /*4310*/  @P3 BRA `(.L_x_141) ;  /* 0x00000000000c3947 */ /* 0x000fea0003800000 */
[----:B------:R-:W5:Y:S02]  /*4320*/  LDG.E.U8 R88, desc[UR36][R12.64+0x29] ;  /* 0x000029240c587981 */ /* 0x000f64000c1e1100 */
[----:B-----5:R-:W-:-:S05]  /*4330*/  PRMT R6, R88, 0x8880, RZ ;  /* 0x0000888058067816 */ /* 0x020fca00000000ff */
[----:B------:R-:W-:-:S07]  /*4340*/  IMAD R89, R6, R23, RZ ;  /* 0x0000001706597224 */ /* 0x000fce00078e02ff */
.L_x_141:
[----:B------:R-:W-:Y:S05]  /*4350*/  BSYNC B1 ;  /* 0x0000000000017941 */ /* 0x000fea0003800000 */
.L_x_140:
[----:B------:R-:W-:Y:S01]  /*4360*/  @!P3 IMAD R47, R47, R22, R89 ;  /* 0x000000162f2fb224 */ /* 0x000fe200078e0259 */
[----:B------:R-:W-:Y:S04]  /*4370*/  BSSY B1, `(.L_x_142) ;  /* 0x0000006000017945 */ /* 0x000fe80003800000 */
[----:B------:R0:W-:Y:S01]  /*4380*/  @!P3 STG.E.U8 desc[UR36][R10.64+0x29], R47 ;  /* 0x0000292f0a00b986 */ /* 0x0001e2000c101124 */
[----:B------:R-:W-:Y:S05]  /*4390*/  @P5 BRA `(.L_x_143) ;  /* 0x00000000000c5947 */ /* 0x000fea0003800000 */
[----:B------:R-:W5:Y:S02]  /*43a0*/  LDG.E.U8 R88, desc[UR36][R4.64+0x30] ;  /* 0x0000302404587981 */ /* 0x000f64000c1e1100 */
[----:B-----5:R-:W-:-:S05]  /*43b0*/  PRMT R6, R88, 0x8880, RZ ;  /* 0x0000888058067816 */ /* 0x020fca00000000ff */
[----:B------:R-:W-:-:S07]  /*43c0*/  IMAD R89, R6, R23, RZ ;  /* 0x0000001706597224 */ /* 0x000fce00078e02ff */
.L_x_143:
[----:B------:R-:W-:Y:S05]  /*43d0*/  BSYNC B1 ;  /* 0x0000000000017941 */ /* 0x000fea0003800000 */
.L_x_142:
[----:B0-----:R-:W-:Y:S01]  /*43e0*/  @!P5 IMAD R7, R48, R22, R89 ;  /* 0x000000163007d224 */ /* 0x001fe200078e0259 */
[----:B------:R-:W-:Y:S04]  /*43f0*/  BSSY B1, `(.L_x_144) ;  /* 0x0000006000017945 */ /* 0x000fe80003800000 */
[----:B------:R0:W-:Y:S01]  /*4400*/  @!P5 STG.E.U8 desc[UR36][R8.64+0x30], R7 ;  /* 0x000030070800d986 */ /* 0x0001e2000c101124 */
[----:B------:R-:W-:Y:S05]  /*4410*/  @P1 BRA `(.L_x_145) ;  /* 0x00000000000c1947 */ /* 0x000fea0003800000 */
[----:B------:R-:W5:Y:S02]  /*4420*/  LDG.E.U8 R88, desc[UR36][R4.64+0x31] ;  /* 0x0000312404587981 */ /* 0x000f64000c1e1100 */
[----:B-----5:R-:W-:-:S05]  /*4430*/  PRMT R6, R88, 0x8880, RZ ;  /* 0x0000888058067816 */ /* 0x020fca00000000ff */
[----:B------:R-:W-:-:S07]  /*4440*/  IMAD R89, R6, R23, RZ ;  /* 0x0000001706597224 */ /* 0x000fce00078e02ff */
.L_x_145:
[----:B------:R-:W-:Y:S05]  /*4450*/  BSYNC B1 ;  /* 0x0000000000017941 */ /* 0x000fea0003800000 */
.L_x_144:
[----:B------:R-:W-:Y:S01]  /*4460*/  ISETP.LT.OR P4, PT, R3, 0x31, !P0 ;  /* 0x000000310300780c */ /* 0x000fe20004781670 */
[----:B------:R-:W-:Y:S01]  /*4470*/  @!P1 IMAD R49, R49, R22, R89 ;  /* 0x0000001631319224 */ /* 0x000fe200078e0259 */
[----:B------:R-:W-:Y:S01]  /*4480*/  BSSY B1, `(.L_x_146) ;  /* 0x000000a000017945 */ /* 0x000fe20003800000 */
[C---:B------:R-:W-:Y:S02]  /*4490*/  ISETP.LT.OR P3, PT, R3.reuse, 0x32, !P0 ;  /* 0x000000320300780c */ /* 0x040fe40004761670 */
[C---:B------:R-:W-:Y:S01]  /*44a0*/  ISETP.LT.OR P5, PT, R3.reuse, 0x39, !P0 ;  /* 0x000000390300780c */ /* 0x040fe200047a1670 */
[----:B------:R0:W-:Y:S01]  /*44b0*/  @!P1 STG.E.U8 desc[UR36][R8.64+0x31], R49 ;  /* 0x0000313108009986 */ /* 0x0001e2000c101124 */
[C---:B------:R-:W-:Y:S02]  /*44c0*/  ISETP.LT.OR P1, PT, R3.reuse, 0x39, !P2 ;  /* 0x000000390300780c */ /* 0x040fe40005721670 */
[----:B------:R-:W-:-:S04]  /*44d0*/  ISETP.LT.OR P2, PT, R3, 0x3a, !P2 ;  /* 0x0000003a0300780c */ /* 0x000fc80005741670 */
[----:B------:R-:W-:Y:S09]  /*44e0*/  @P4 BRA `(.L_x_147) ;  /* 0x00000000000c4947 */ /* 0x000ff20003800000 */
[----:B------:R-:W5:Y:S02]  /*44f0*/  LDG.E.U8 R88, desc[UR36][R12.64+0x30] ;  /* 0x000030240c587981 */ /* 0x000f64000c1e1100 */
[----:B-----5:R-:W-:-:S05]  /*4500*/  PRMT R6, R88, 0x8880, RZ ;  /* 0x0000888058067816 */ /* 0x020fca00000000ff */
[----:B------:R-:W-:-:S07]  /*4510*/  IMAD R89, R6, R23, RZ ;  /* 0x0000001706597224 */ /* 0x000fce00078e02ff */
.L_x_147:
[----:B------:R-:W-:Y:S05]  /*4520*/  BSYNC B1 ;  /* 0x0000000000017941 */ /* 0x000fea0003800000 */
.L_x_146:
[----:B0-----:R-:W-:Y:S01]  /*4530*/  @!P4 IMAD R7, R50, R22, R89 ;  /* 0x000000163207c224 */ /* 0x001fe200078e0259 */
[----:B------:R-:W-:Y:S04]  /*4540*/  BSSY B1, `(.L_x_148) ;  /* 0x0000006000017945 */ /* 0x000fe80003800000 */
[----:B------:R0:W-:Y:S01]  /*4550*/  @!P4 STG.E.U8 desc[UR36][R10.64+0x30], R7 ;  /* 0x000030070a00c986 */ /* 0x0001e2000c101124 */
[----:B------:R-:W-:Y:S05]  /*4560*/  @P3 BRA `(.L_x_149) ;  /* 0x00000000000c3947 */ /* 0x000fea0003800000 */
[----:B------:R-:W5:Y:S02]  /*4570*/  LDG.E.U8 R88, desc[UR36][R12.64+0x31] ;  /* 0x000031240c587981 */ /* 0x000f64000c1e1100 */
[----:B-----5:R-:W-:-:S05]  /*4580*/  PRMT R6, R88, 0x8880, RZ ;  /* 0x0000888058067816 */ /* 0x020fca00000000ff */
[----:B------:R-:W-:-:S07]  /*4590*/  IMAD R89, R6, R23, RZ ;  /* 0x0000001706597224 */ /* 0x000fce00078e02ff */
.L_x_149:
[----:B------:R-:W-:Y:S05]  /*45a0*/  BSYNC B1 ;  /* 0x0000000000017941 */ /* 0x000fea0003800000 */
.L_x_148:
[----:B------:R-:W-:Y:S01]  /*45b0*/  @!P3 IMAD R51, R51, R22, R89 ;  /* 0x000000163333b224 */ /* 0x000fe200078e0259 */
[----:B------:R-:W-:Y:S04]  /*45c0*/  BSSY B1, `(.L_x_150) ;  /* 0x0000006000017945 */ /* 0x000fe80003800000 */
[----:B------:R0:W-:Y:S01]  /*45d0*/  @!P3 STG.E.U8 desc[UR36][R10.64+0x31], R51 ;  /* 0x000031330a00b986 */ /* 0x0001e2000c101124 */
[----:B------:R-:W-:Y:S05]  /*45e0*/  @P1 BRA `(.L_x_151) ;  /* 0x00000000000c1947 */ /* 0x000fea0003800000 */
[----:B------:R-:W5:Y:S02]  /*45f0*/  LDG.E.U8 R88, desc[UR36][R4.64+0x38] ;  /* 0x0000382404587981 */ /* 0x000f64000c1e1100 */
[----:B-----5:R-:W-:-:S05]  /*4600*/  PRMT R6, R88, 0x8880, RZ ;  /* 0x0000888058067816 */ /* 0x020fca00000000ff */
[----:B------:R-:W-:-:S07]  /*4610*/  IMAD R89, R6, R23, RZ ;  /* 0x0000001706597224 */ /* 0x000fce00078e02ff */
.L_x_151:
[----:B------:R-:W-:Y:S05]  /*4620*/  BSYNC B1 ;  /* 0x0000000000017941 */ /* 0x000fea0003800000 */
.L_x_150:
[----:B0-----:R-:W-:Y:S01]  /*4630*/  @!P1 IMAD R7, R52, R22, R89 ;  /* 0x0000001634079224 */ /* 0x001fe200078e0259 */
[----:B------:R-:W-:Y:S04]  /*4640*/  BSSY B1, `(.L_x_152) ;  /* 0x0000006000017945 */ /* 0x000fe80003800000 */
[----:B------:R0:W-:Y:S01]  /*4650*/  @!P1 STG.E.U8 desc[UR36][R8.64+0x38], R7 ;  /* 0x0000380708009986 */ /* 0x0001e2000c101124 */
[----:B------:R-:W-:Y:S05]  /*4660*/  @P2 BRA `(.L_x_153) ;  /* 0x00000000000c2947 */ /* 0x000fea0003800000 */
[----:B------:R-:W5:Y:S02]  /*4670*/  LDG.E.U8 R88, desc[UR36][R4.64+0x39] ;  /* 0x0000392404587981 */ /* 0x000f64000c1e1100 */
[----:B-----5:R-:W-:-:S05]  /*4680*/  PRMT R6, R88, 0x8880, RZ ;  /* 0x0000888058067816 */ /* 0x020fca00000000ff */
[----:B------:R-:W-:-:S07]  /*4690*/  IMAD R89, R6, R23, RZ ;  /* 0x0000001706597224 */ /* 0x000fce00078e02ff */
.L_x_153:
[----:B------:R-:W-:Y:S05]  /*46a0*/  BSYNC B1 ;  /* 0x0000000000017941 */ /* 0x000fea0003800000 */
.L_x_152:
[----:B------:R-:W-:Y:S01]  /*46b0*/  @!P2 IMAD R53, R53, R22, R89 ;  /* 0x000000163535a224 */ /* 0x000fe200078e0259 */
[----:B------:R-:W-:Y:S04]  /*46c0*/  BSSY B1, `(.L_x_154) ;  /* 0x0000006000017945 */ /* 0x000fe80003800000 */
[----:B------:R0:W-:Y:S01]  /*46d0*/  @!P2 STG.E.U8 desc[UR36][R8.64+0x39], R53 ;  /* 0x000039350800a986 */ /* 0x0001e2000c101124 */
[----:B------:R-:W-:Y:S05]  /*46e0*/  @P5 BRA `(.L_x_155) ;  /* 0x00000000000c5947 */ /* 0x000fea0003800000 */
[----:B------:R-:W5:Y:S02]  /*46f0*/  LDG.E.U8 R88, desc[UR36][R12.64+0x38] ;  /* 0x000038240c587981 */ /* 0x000f64000c1e1100 */
[----:B-----5:R-:W-:-:S05]  /*4700*/  PRMT R4, R88, 0x8880, RZ ;  /* 0x0000888058047816 */ /* 0x020fca00000000ff */
[----:B------:R-:W-:-:S07]  /*4710*/  IMAD R89, R4, R23, RZ ;  /* 0x0000001704597224 */ /* 0x000fce00078e02ff */
.L_x_155:
[----:B------:R-:W-:Y:S05]  /*4720*/  BSYNC B1 ;  /* 0x0000000000017941 */ /* 0x000fea0003800000 */
.L_x_154:
[----:B------:R-:W-:Y:S01]  /*4730*/  @!P5 IMAD R5, R54, R22, R89 ;  /* 0x000000163605d224 */ /* 0x000fe200078e0259 */
[----:B------:R-:W-:Y:S01]  /*4740*/  ISETP.LT.OR P0, PT, R3, 0x3a, !P0 ;  /* 0x0000003a0300780c */ /* 0x000fe20004701670 */
[----:B------:R-:W-:Y:S03]  /*4750*/  BSSY B1, `(.L_x_156) ;  /* 0x0000006000017945 */ /* 0x000fe60003800000 */
[----:B------:R0:W-:Y:S09]  /*4760*/  @!P5 STG.E.U8 desc[UR36][R10.64+0x38], R5 ;  /* 0x000038050a00d986 */ /* 0x0001f2000c101124 */
[----:B------:R-:W-:Y:S05]  /*4770*/  @P0 BRA `(.L_x_157) ;  /* 0x00000000000c0947 */ /* 0x000fea0003800000 */
[----:B------:R-:W5:Y:S02]  /*4780*/  LDG.E.U8 R88, desc[UR36][R12.64+0x39] ;  /* 0x000039240c587981 */ /* 0x000f64000c1e1100 */
[----:B-----5:R-:W-:-:S05]  /*4790*/  PRMT R4, R88, 0x8880, RZ ;  /* 0x0000888058047816 */ /* 0x020fca00000000ff */
[----:B------:R-:W-:-:S07]  /*47a0*/  IMAD R89, R4, R23, RZ ;  /* 0x0000001704597224 */ /* 0x000fce00078e02ff */
.L_x_157:
[----:B------:R-:W-:Y:S05]  /*47b0*/  BSYNC B1 ;  /* 0x0000000000017941 */ /* 0x000fea0003800000 */
.L_x_156:
[----:B------:R-:W-:Y:S01]  /*47c0*/  IMAD R55, R55, R22, R89 ;  /* 0x0000001637377224 */ /* 0x000fe200078e0259 */
[----:B------:R-:W-:Y:S06]  /*47d0*/  @P0 BRA `(.L_x_158) ;  /* 0x0000000c00180947 */ /* 0x000fec0003800000 */
[----:B------:R0:W-:Y:S01]  /*47e0*/  STG.E.U8 desc[UR36][R10.64+0x39], R55 ;  /* 0x000039370a007986 */ /* 0x0001e2000c101124 */
[----:B------:R-:W-:Y:S05]  /*47f0*/  BRA `(.L_x_158) ;  /* 0x0000000c00107947 */ /* 0x000fea0003800000 */
.L_x_29:
[C---:B------:R-:W-:Y:S02]  /*4800*/  ISETP.GE.AND P2, PT, R100.reuse, 0x1, PT ;  /* 0x000000016400780c */ /* 0x040fe40003f46270 */
[----:B------:R-:W-:Y:S02]  /*4810*/  ISETP.GE.AND P1, PT, R100, 0x9, PT ;  /* 0x000000096400780c */ /* 0x000fe40003f26270 */
[C---:B------:R-:W-:Y:S02]  /*4820*/  ISETP.LT.OR P4, PT, R3.reuse, 0x1, !P2 ;  /* 0x000000010300780c */ /* 0x040fe40005781670 */
[C---:B------:R-:W-:Y:S02]  /*4830*/  ISETP.LT.OR P5, PT, R3.reuse, 0x2, !P2 ;  /* 0x000000020300780c */ /* 0x040fe400057a1670 */
[C---:B------:R-:W-:Y:S02]  /*4840*/  ISETP.LT.OR P0, PT, R3.reuse, 0x1, !P1 ;  /* 0x000000010300780c */ /* 0x040fe40004f01670 */
[----:B------:R-:W-:-:S07]  /*4850*/  ISETP.LT.OR P3, PT, R3, 0x2, !P1 ;  /* 0x000000020300780c */ /* 0x000fce0004f61670 */
[-C--:B------:R-:W-:Y:S02]  /*4860*/  @!P4 IMAD R5, R56, R22.reuse, RZ ;  /* 0x000000163805c224 */ /* 0x080fe400078e02ff */
[-C--:B------:R-:W-:Y:S02]  /*4870*/  @!P5 IMAD R57, R57, R22.reuse, RZ ;  /* 0x000000163939d224 */ /* 0x080fe400078e02ff */
[-C--:B------:R-:W-:Y:S01]  /*4880*/  @!P0 IMAD R13, R58, R22.reuse, RZ ;  /* 0x000000163a0d8224 */ /* 0x080fe200078e02ff */
[----:B------:R0:W-:Y:S01]  /*4890*/  @!P4 STG.E.U8 desc[UR36][R92.64], R5 ;  /* 0x000000055c00c986 */ /* 0x0001e2000c101124 */
[----:B------:R-:W-:Y:S01]  /*48a0*/  ISETP.LT.OR P4, PT, R3, 0x9, !P2 ;  /* 0x000000090300780c */ /* 0x000fe20005781670 */
[----:B------:R-:W-:Y:S02]  /*48b0*/  @!P3 IMAD R59, R59, R22, RZ ;  /* 0x000000163b3bb224 */ /* 0x000fe400078e02ff */
[----:B------:R-:W-:Y:S01]  /*48c0*/  @!P5 STG.E.U8 desc[UR36][R92.64+0x1], R57 ;  /* 0x000001395c00d986 */ /* 0x000fe2000c101124 */
[----:B------:R-:W-:-:S03]  /*48d0*/  ISETP.LT.OR P5, PT, R3, 0xa, !P2 ;  /* 0x0000000a0300780c */ /* 0x000fc600057a1670 */
[----:B------:R1:W-:Y:S01]  /*48e0*/  @!P0 STG.E.U8 desc[UR36][R6.64], R13 ;  /* 0x0000000d06008986 */ /* 0x0003e2000c101124 */
[----:B------:R-:W-:-:S03]  /*48f0*/  ISETP.LT.OR P0, PT, R3, 0x9, !P1 ;  /* 0x000000090300780c */ /* 0x000fc60004f01670 */
[----:B------:R-:W-:Y:S01]  /*4900*/  @!P3 STG.E.U8 desc[UR36][R6.64+0x1], R59 ;  /* 0x0000013b0600b986 */ /* 0x000fe2000c101124 */
[----:B------:R-:W-:Y:S01]  /*4910*/  ISETP.LT.OR P3, PT, R3, 0xa, !P1 ;  /* 0x0000000a0300780c */ /* 0x000fe20004f61670 */
[----:B------:R-:W-:-:S04]  /*4920*/  @!P4 IMAD R15, R60, R22, RZ ;  /* 0x000000163c0fc224 */ /* 0x000fc800078e02ff */
[-C--:B------:R-:W-:Y:S01]  /*4930*/  @!P5 IMAD R61, R61, R22.reuse, RZ ;  /* 0x000000163d3dd224 */ /* 0x080fe200078e02ff */
[----:B------:R2:W-:Y:S01]  /*4940*/  @!P4 STG.E.U8 desc[UR36][R92.64+0x8], R15 ;  /* 0x0000080f5c00c986 */ /* 0x0005e2000c101124 */
[C---:B------:R-:W-:Y:S02]  /*4950*/  ISETP.LT.OR P4, PT, R3.reuse, 0x11, !P2 ;  /* 0x000000110300780c */ /* 0x040fe40005781670 */
[-C--:B0-----:R-:W-:Y:S01]  /*4960*/  @!P0 IMAD R5, R62, R22.reuse, RZ ;  /* 0x000000163e058224 */ /* 0x081fe200078e02ff */
[----:B------:R-:W-:Y:S01]  /*4970*/  @!P5 STG.E.U8 desc[UR36][R92.64+0x9], R61 ;  /* 0x0000093d5c00d986 */ /* 0x000fe2000c101124 */
[----:B------:R-:W-:Y:S02]  /*4980*/  ISETP.LT.OR P5, PT, R3, 0x12, !P2 ;  /* 0x000000120300780c */ /* 0x000fe400057a1670 */
[----:B------:R-:W-:Y:S01]  /*4990*/  @!P3 IMAD R63, R63, R22, RZ ;  /* 0x000000163f3fb224 */ /* 0x000fe200078e02ff */
[----:B------:R0:W-:Y:S01]  /*49a0*/  @!P0 STG.E.U8 desc[UR36][R6.64+0x8], R5 ;  /* 0x0000080506008986 */ /* 0x0001e2000c101124 */
[----:B------:R-:W-:-:S03]  /*49b0*/  ISETP.LT.OR P0, PT, R3, 0x11, !P1 ;  /* 0x000000110300780c */ /* 0x000fc60004f01670 */
[----:B------:R-:W-:Y:S01]  /*49c0*/  @!P3 STG.E.U8 desc[UR36][R6.64+0x9], R63 ;  /* 0x0000093f0600b986 */ /* 0x000fe2000c101124 */
[----:B------:R-:W-:Y:S01]  /*49d0*/  ISETP.LT.OR P3, PT, R3, 0x12, !P1 ;  /* 0x000000120300780c */ /* 0x000fe20004f61670 */
[----:B-1----:R-:W-:-:S04]  /*49e0*/  @!P4 IMAD R13, R64, R22, RZ ;  /* 0x00000016400dc224 */ /* 0x002fc800078e02ff */
[-C--:B------:R-:W-:Y:S01]  /*49f0*/  @!P5 IMAD R65, R65, R22.reuse, RZ ;  /* 0x000000164141d224 */ /* 0x080fe200078e02ff */
[----:B------:R1:W-:Y:S01]  /*4a00*/  @!P4 STG.E.U8 desc[UR36][R92.64+0x10], R13 ;  /* 0x0000100d5c00c986 */ /* 0x0003e2000c101124 */
[C---:B------:R-:W-:Y:S02]  /*4a10*/  ISETP.LT.OR P4, PT, R3.reuse, 0x19, !P2 ;  /* 0x000000190300780c */ /* 0x040fe40005781670 */
[-C--:B--2---:R-:W-:Y:S01]  /*4a20*/  @!P0 IMAD R15, R66, R22.reuse, RZ ;  /* 0x00000016420f8224 */ /* 0x084fe200078e02ff */
[----:B------:R-:W-:Y:S01]  /*4a30*/  @!P5 STG.E.U8 desc[UR36][R92.64+0x11], R65 ;  /* 0x000011415c00d986 */ /* 0x000fe2000c101124 */
[----:B------:R-:W-:Y:S02]  /*4a40*/  ISETP.LT.OR P5, PT, R3, 0x1a, !P2 ;  /* 0x0000001a0300780c */ /* 0x000fe400057a1670 */
[----:B------:R-:W-:Y:S01]  /*4a50*/  @!P3 IMAD R67, R67, R22, RZ ;  /* 0x000000164343b224 */ /* 0x000fe200078e02ff */
[----:B------:R2:W-:Y:S01]  /*4a60*/  @!P0 STG.E.U8 desc[UR36][R6.64+0x10], R15 ;  /* 0x0000100f06008986 */ /* 0x0005e2000c101124 */
[----:B------:R-:W-:-:S03]  /*4a70*/  ISETP.LT.OR P0, PT, R3, 0x19, !P1 ;  /* 0x000000190300780c */ /* 0x000fc60004f01670 */
[----:B------:R-:W-:Y:S01]  /*4a80*/  @!P3 STG.E.U8 desc[UR36][R6.64+0x11], R67 ;  /* 0x000011430600b986 */ /* 0x000fe2000c101124 */
[----:B------:R-:W-:Y:S01]  /*4a90*/  ISETP.LT.OR P3, PT, R3, 0x1a, !P1 ;  /* 0x0000001a0300780c */ /* 0x000fe20004f61670 */
[----:B0-----:R-:W-:-:S04]  /*4aa0*/  @!P4 IMAD R5, R68, R22, RZ ;  /* 0x000000164405c224 */ /* 0x001fc800078e02ff */
[-C--:B------:R-:W-:Y:S01]  /*4ab0*/  @!P5 IMAD R69, R69, R22.reuse, RZ ;  /* 0x000000164545d224 */ /* 0x080fe200078e02ff */
[----:B------:R0:W-:Y:S01]  /*4ac0*/  @!P4 STG.E.U8 desc[UR36][R92.64+0x18], R5 ;  /* 0x000018055c00c986 */ /* 0x0001e2000c101124 */
[C---:B------:R-:W-:Y:S02]  /*4ad0*/  ISETP.LT.OR P4, PT, R3.reuse, 0x21, !P2 ;  /* 0x000000210300780c */ /* 0x040fe40005781670 */
[-C--:B-1----:R-:W-:Y:S01]  /*4ae0*/  @!P0 IMAD R13, R70, R22.reuse, RZ ;  /* 0x00000016460d8224 */ /* 0x082fe200078e02ff */
[----:B------:R-:W-:Y:S01]  /*4af0*/  @!P5 STG.E.U8 desc[UR36][R92.64+0x19], R69 ;  /* 0x000019455c00d986 */ /* 0x000fe2000c101124 */
[----:B------:R-:W-:Y:S02]  /*4b00*/  ISETP.LT.OR P5, PT, R3, 0x22, !P2 ;  /* 0x000000220300780c */ /* 0x000fe400057a1670 */
[----:B------:R-:W-:Y:S01]  /*4b10*/  @!P3 IMAD R71, R71, R22, RZ ;  /* 0x000000164747b224 */ /* 0x000fe200078e02ff */
[----:B------:R1:W-:Y:S01]  /*4b20*/  @!P0 STG.E.U8 desc[UR36][R6.64+0x18], R13 ;  /* 0x0000180d06008986 */ /* 0x0003e2000c101124 */
[----:B------:R-:W-:-:S03]  /*4b30*/  ISETP.LT.OR P0, PT, R3, 0x21, !P1 ;  /* 0x000000210300780c */ /* 0x000fc60004f01670 */
[----:B------:R-:W-:Y:S01]  /*4b40*/  @!P3 STG.E.U8 desc[UR36][R6.64+0x19], R71 ;  /* 0x000019470600b986 */ /* 0x000fe2000c101124 */
[----:B------:R-:W-:Y:S01]  /*4b50*/  ISETP.LT.OR P3, PT, R3, 0x22, !P1 ;  /* 0x000000220300780c */ /* 0x000fe20004f61670 */
[----:B--2---:R-:W-:-:S04]  /*4b60*/  @!P4 IMAD R15, R72, R22, RZ ;  /* 0x00000016480fc224 */ /* 0x004fc800078e02ff */
        /* <DEDUP_REMOVED lines=32> */
[----:B------:R-:W-:-:S02]  /*4d70*/  ISETP.GE.AND P0, PT, R100, 0x81, PT ;  /* 0x000000816400780c */ /* 0x000fc40003f06270 */
[C---:B------:R-:W-:Y:S01]  /*4d80*/  ISETP.LT.OR P5, PT, R3.reuse, 0x39, !P1 ;  /* 0x000000390300780c */ /* 0x040fe20004fa1670 */
[----:B------:R-:W-:Y:S01]  /*4d90*/  @!P3 STG.E.U8 desc[UR36][R6.64+0x31], R83 ;  /* 0x000031530600b986 */ /* 0x000fe2000c101124 */
[C---:B------:R-:W-:Y:S01]  /*4da0*/  ISETP.LT.OR P1, PT, R3.reuse, 0x3a, !P1 ;  /* 0x0000003a0300780c */ /* 0x040fe20004f21670 */
[----:B--2---:R-:W-:Y:S01]  /*4db0*/  @!P4 IMAD R15, R84, R22, RZ ;  /* 0x00000016540fc224 */ /* 0x004fe200078e02ff */
[----:B------:R-:W-:-:S03]  /*4dc0*/  ISETP.LT.OR P3, PT, R3, 0x1, !P0 ;  /* 0x000000010300780c */ /* 0x000fc60004761670 */
[----:B------:R-:W-:Y:S01]  /*4dd0*/  @!P2 IMAD R85, R85, R22, RZ ;  /* 0x000000165555a224 */ /* 0x000fe200078e02ff */
[----:B------:R-:W-:Y:S01]  /*4de0*/  @!P4 STG.E.U8 desc[UR36][R92.64+0x38], R15 ;  /* 0x0000380f5c00c986 */ /* 0x000fe2000c101124 */
[----:B------:R-:W-:-:S03]  /*4df0*/  ISETP.LT.OR P4, PT, R3, 0x2, !P0 ;  /* 0x000000020300780c */ /* 0x000fc60004781670 */
[----:B------:R-:W-:Y:S01]  /*4e00*/  @!P2 STG.E.U8 desc[UR36][R92.64+0x39], R85 ;  /* 0x000039555c00a986 */ /* 0x000fe2000c101124 */
[-C--:B0-----:R-:W-:Y:S01]  /*4e10*/  @!P5 IMAD R5, R86, R22.reuse, RZ ;  /* 0x000000165605d224 */ /* 0x081fe200078e02ff */
[----:B------:R-:W-:Y:S01]  /*4e20*/  ISETP.GE.AND P2, PT, R100, 0x89, PT ;  /* 0x000000896400780c */ /* 0x000fe20003f46270 */
[-C--:B------:R-:W-:Y:S02]  /*4e30*/  @!P1 IMAD R87, R87, R22.reuse, RZ ;  /* 0x0000001657579224 */ /* 0x080fe400078e02ff */
[----:B-1----:R-:W-:Y:S01]  /*4e40*/  @!P3 IMAD R13, R24, R22, RZ ;  /* 0x00000016180db224 */ /* 0x002fe200078e02ff */
[----:B------:R0:W-:Y:S01]  /*4e50*/  @!P5 STG.E.U8 desc[UR36][R6.64+0x38], R5 ;  /* 0x000038050600d986 */ /* 0x0001e2000c101124 */
[----:B------:R-:W-:-:S03]  /*4e60*/  ISETP.LT.OR P5, PT, R3, 0x1, !P2 ;  /* 0x000000010300780c */ /* 0x000fc600057a1670 */
[----:B------:R-:W-:Y:S01]  /*4e70*/  @!P4 IMAD R25, R25, R22, RZ ;  /* 0x000000161919c224 */ /* 0x000fe200078e02ff */
[----:B------:R-:W-:Y:S01]  /*4e80*/  @!P1 STG.E.U8 desc[UR36][R6.64+0x39], R87 ;  /* 0x0000395706009986 */ /* 0x000fe2000c101124 */
[----:B------:R-:W-:-:S03]  /*4e90*/  ISETP.LT.OR P1, PT, R3, 0x2, !P2 ;  /* 0x000000020300780c */ /* 0x000fc60005721670 */
[----:B------:R-:W-:Y:S01]  /*4ea0*/  @!P3 STG.E.U8 desc[UR36][R8.64], R13 ;  /* 0x0000000d0800b986 */ /* 0x000fe2000c101124 */
[----:B------:R-:W-:-:S03]  /*4eb0*/  ISETP.LT.OR P3, PT, R3, 0x9, !P0 ;  /* 0x000000090300780c */ /* 0x000fc60004761670 */
[----:B------:R-:W-:Y:S01]  /*4ec0*/  @!P4 STG.E.U8 desc[UR36][R8.64+0x1], R25 ;  /* 0x000001190800c986 */ /* 0x000fe2000c101124 */
[----:B------:R-:W-:Y:S01]  /*4ed0*/  ISETP.LT.OR P4, PT, R3, 0xa, !P0 ;  /* 0x0000000a0300780c */ /* 0x000fe20004781670 */
[----:B0-----:R-:W-:-:S04]  /*4ee0*/  @!P5 IMAD R5, R26, R22, RZ ;  /* 0x000000161a05d224 */ /* 0x001fc800078e02ff */
[-C--:B------:R-:W-:Y:S01]  /*4ef0*/  @!P1 IMAD R27, R27, R22.reuse, RZ ;  /* 0x000000161b1b9224 */ /* 0x080fe200078e02ff */
[----:B------:R0:W-:Y:S01]  /*4f00*/  @!P5 STG.E.U8 desc[UR36][R10.64], R5 ;  /* 0x000000050a00d986 */ /* 0x0001e2000c101124 */
[C---:B------:R-:W-:Y:S02]  /*4f10*/  ISETP.LT.OR P5, PT, R3.reuse, 0x9, !P2 ;  /* 0x000000090300780c */ /* 0x040fe400057a1670 */
[-C--:B------:R-:W-:Y:S01]  /*4f20*/  @!P3 IMAD R15, R28, R22.reuse, RZ ;  /* 0x000000161c0fb224 */ /* 0x080fe200078e02ff */
[----:B------:R-:W-:Y:S01]  /*4f30*/  @!P1 STG.E.U8 desc[UR36][R10.64+0x1], R27 ;  /* 0x0000011b0a009986 */ /* 0x000fe2000c101124 */
[----:B------:R-:W-:Y:S02]  /*4f40*/  ISETP.LT.OR P1, PT, R3, 0xa, !P2 ;  /* 0x0000000a0300780c */ /* 0x000fe40005721670 */
[----:B------:R-:W-:Y:S01]  /*4f50*/  @!P4 IMAD R29, R29, R22, RZ ;  /* 0x000000161d1dc224 */ /* 0x000fe200078e02ff */
        /* <DEDUP_REMOVED lines=40> */
[----:B-1----:R-:W-:-:S04]  /*51e0*/  @!P5 IMAD R13, R42, R22, RZ ;  /* 0x000000162a0dd224 */ /* 0x002fc800078e02ff */
        /* <DEDUP_REMOVED lines=12> */
[----:B------:R-:W-:-:S04]  /*52b0*/  @!P1 IMAD R7, R46, R22, RZ ;  /* 0x000000162e079224 */ /* 0x000fc800078e02ff */
[-C--:B------:R-:W-:Y:S01]  /*52c0*/  @!P3 IMAD R47, R47, R22.reuse, RZ ;  /* 0x000000162f2fb224 */ /* 0x080fe200078e02ff */
[----:B------:R1:W-:Y:S01]  /*52d0*/  @!P1 STG.E.U8 desc[UR36][R10.64+0x28], R7 ;  /* 0x000028070a009986 */ /* 0x0003e2000c101124 */
[----:B------:R-:W-:Y:S02]  /*52e0*/  ISETP.LT.OR P1, PT, R3, 0x31, !P2 ;  /* 0x000000310300780c */ /* 0x000fe40005721670 */
[----:B------:R-:W-:Y:S01]  /*52f0*/  @!P4 IMAD R49, R49, R22, RZ ;  /* 0x000000163131c224 */ /* 0x000fe200078e02ff */
[----:B------:R2:W-:Y:S01]  /*5300*/  @!P3 STG.E.U8 desc[UR36][R10.64+0x29], R47 ;  /* 0x0000292f0a00b986 */ /* 0x0005e2000c101124 */
[C---:B------:R-:W-:Y:S02]  /*5310*/  ISETP.LT.OR P3, PT, R3.reuse, 0x39, !P0 ;  /* 0x000000390300780c */ /* 0x040fe40004761670 */
[C---:B------:R-:W-:Y:S01]  /*5320*/  ISETP.LT.OR P0, PT, R3.reuse, 0x3a, !P0 ;  /* 0x0000003a0300780c */ /* 0x040fe20004701670 */
[----:B------:R2:W-:Y:S01]  /*5330*/  @!P4 STG.E.U8 desc[UR36][R8.64+0x31], R49 ;  /* 0x000031310800c986 */ /* 0x0005e2000c101124 */
[----:B------:R-:W-:-:S03]  /*5340*/  ISETP.LT.OR P4, PT, R3, 0x32, !P2 ;  /* 0x000000320300780c */ /* 0x000fc60005781670 */
[----:B------:R2:W-:Y:S01]  /*5350*/  @!P5 STG.E.U8 desc[UR36][R8.64+0x30], R13 ;  /* 0x0000300d0800d986 */ /* 0x0005e2000c101124 */
[C---:B------:R-:W-:Y:S02]  /*5360*/  ISETP.LT.OR P5, PT, R3.reuse, 0x39, !P2 ;  /* 0x000000390300780c */ /* 0x040fe400057a1670 */
[----:B------:R-:W-:Y:S01]  /*5370*/  ISETP.LT.OR P2, PT, R3, 0x3a, !P2 ;  /* 0x0000003a0300780c */ /* 0x000fe20005741670 */
[-C--:B------:R-:W-:Y:S02]  /*5380*/  @!P1 IMAD R3, R50, R22.reuse, RZ ;  /* 0x0000001632039224 */ /* 0x080fe400078e02ff */
[-C--:B0-----:R-:W-:Y:S02]  /*5390*/  @!P3 IMAD R5, R52, R22.reuse, RZ ;  /* 0x000000163405b224 */ /* 0x081fe400078e02ff */
[-C--:B------:R-:W-:Y:S01]  /*53a0*/  @!P0 IMAD R53, R53, R22.reuse, RZ ;  /* 0x0000001635358224 */ /* 0x080fe200078e02ff */
[----:B------:R2:W-:Y:S01]  /*53b0*/  @!P1 STG.E.U8 desc[UR36][R10.64+0x30], R3 ;  /* 0x000030030a009986 */ /* 0x0005e2000c101124 */
[----:B------:R-:W-:-:S04]  /*53c0*/  @!P4 IMAD R51, R51, R22, RZ ;  /* 0x000000163333c224 */ /* 0x000fc800078e02ff */
[-C--:B-1----:R-:W-:Y:S01]  /*53d0*/  @!P5 IMAD R7, R54, R22.reuse, RZ ;  /* 0x000000163607d224 */ /* 0x082fe200078e02ff */
[----:B------:R2:W-:Y:S01]  /*53e0*/  @!P4 STG.E.U8 desc[UR36][R10.64+0x31], R51 ;  /* 0x000031330a00c986 */ /* 0x0005e2000c101124 */
[----:B------:R-:W-:-:S03]  /*53f0*/  @!P2 IMAD R55, R55, R22, RZ ;  /* 0x000000163737a224 */ /* 0x000fc600078e02ff */
[----:B------:R2:W-:Y:S04]  /*5400*/  @!P3 STG.E.U8 desc[UR36][R8.64+0x38], R5 ;  /* 0x000038050800b986 */ /* 0x0005e8000c101124 */
[----:B------:R2:W-:Y:S04]  /*5410*/  @!P0 STG.E.U8 desc[UR36][R8.64+0x39], R53 ;  /* 0x0000393508008986 */ /* 0x0005e8000c101124 */
[----:B------:R2:W-:Y:S04]  /*5420*/  @!P5 STG.E.U8 desc[UR36][R10.64+0x38], R7 ;  /* 0x000038070a00d986 */ /* 0x0005e8000c101124 */
[----:B------:R2:W-:Y:S02]  /*5430*/  @!P2 STG.E.U8 desc[UR36][R10.64+0x39], R55 ;  /* 0x000039370a00a986 */ /* 0x0005e4000c101124 */
.L_x_158:
[----:B------:R-:W-:Y:S05]  /*5440*/  BSYNC B0 ;  /* 0x0000000000007941 */ /* 0x000fea0003800000 */
.L_x_28:
[----:B------:R-:W-:Y:S01]  /*5450*/  ULDC UR4, c[0x0][0xc] ;  /* 0x0000030000047ab9 */ /* 0x000fe20000000800 */
[----:B------:R-:W-:Y:S01]  /*5460*/  ULDC UR5, c[0x0][0x10] ;  /* 0x0000040000057ab9 */ /* 0x000fe20000000800 */
[----:B--2---:R-:W2:Y:S01]  /*5470*/  LDC R3, c[0x0][0x14] ;  /* 0x00000500ff037b82 */ /* 0x004ea20000000800 */
[----:B------:R-:W-:Y:S01]  /*5480*/  UIMAD.WIDE.U32 UR4, UR4, UR5, URZ ;  /* 0x00000005040472a5 */ /* 0x000fe2000f8e003f */
[----:B------:R-:W-:Y:S02]  /*5490*/  IMAD.MOV.U32 R91, RZ, RZ, -0x1 ;  /* 0xffffffffff5b7424 */ /* 0x000fe400078e00ff */
[----:B------:R-:W-:-:S03]  /*54a0*/  IMAD.MOV.U32 R89, RZ, RZ, -0x1 ;  /* 0xffffffffff597424 */ /* 0x000fc600078e00ff */
[----:B--2---:R-:W-:-:S04]  /*54b0*/  IMAD.WIDE.U32 R16, R3, UR4, R16 ;  /* 0x0000000403107c25 */ /* 0x004fc8000f8e0010 */
[----:B------:R-:W-:Y:S01]  /*54c0*/  IMAD R3, R3, UR5, RZ ;  /* 0x0000000503037c24 */ /* 0x000fe2000f8e02ff */
[----:B------:R-:W-:Y:S02]  /*54d0*/  ULDC.64 UR4, c[0x0][0x650] ;  /* 0x0001940000047ab9 */ /* 0x000fe40000000a00 */
[----:B------:R-:W-:Y:S01]  /*54e0*/  ISETP.GE.U32.AND P0, PT, R16, UR4, PT ;  /* 0x0000000410007c0c */ /* 0x000fe2000bf06070 */
[--C-:B------:R-:W-:Y:S01]  /*54f0*/  IMAD.IADD R17, R17, 0x1, R3.reuse ;  /* 0x0000000111117824 */ /* 0x100fe200078e0203 */
[----:B------:R-:W-:-:S04]  /*5500*/  PRMT R3, RZ, 0x7610, R3 ;  /* 0x00007610ff037816 */ /* 0x000fc80000000003 */
[----:B------:R-:W-:-:S13]  /*5510*/  ISETP.GE.U32.AND.EX P0, PT, R17, UR5, PT, P0 ;  /* 0x0000000511007c0c */ /* 0x000fda000bf06100 */
[----:B------:R-:W-:Y:S05]  /*5520*/  @P0 BRA `(.L_x_159) ;  /* 0x0000000400640947 */ /* 0x000fea0003800000 */
[----:B------:R-:W2:Y:S01]  /*5530*/  S2R R12, SR_CTAID.X ;  /* 0x00000000000c7919 */ /* 0x000ea20000002500 */
[----:B0--3--:R-:W0:Y:S01]  /*5540*/  LDC.64 R10, c[0x0][0x628] ;  /* 0x00018a00ff0a7b82 */ /* 0x009e220000000a00 */
[----:B------:R-:W-:Y:S01]  /*5550*/  ULDC UR4, c[0x0][0x150] ;  /* 0x0000540000047ab9 */ /* 0x000fe20000000800 */
[----:B------:R-:W-:Y:S01]  /*5560*/  IMAD.MOV.U32 R8, RZ, RZ, R16 ;  /* 0x000000ffff087224 */ /* 0x000fe200078e0010 */
[----:B------:R-:W3:Y:S01]  /*5570*/  S2R R24, SR_CTAID.Y ;  /* 0x0000000000187919 */ /* 0x000ee20000002600 */
[----:B------:R-:W-:-:S04]  /*5580*/  IMAD.MOV.U32 R9, RZ, RZ, R17 ;  /* 0x000000ffff097224 */ /* 0x000fc800078e0011 */
[----:B------:R-:W1:Y:S08]  /*5590*/  LDC R21, c[0x0][0x144] ;  /* 0x00005100ff157b82 */ /* 0x000e700000000800 */
[----:B------:R-:W1:Y:S08]  /*55a0*/  LDC R0, c[0x0][0x630] ;  /* 0x00018c00ff007b82 */ /* 0x000e700000000800 */
[----:B------:R-:W1:Y:S01]  /*55b0*/  LDC.64 R14, c[0x0][0x620] ;  /* 0x00018800ff0e7b82 */ /* 0x000e620000000a00 */
[----:B0-----:R-:W-:-:S04]  /*55c0*/  ISETP.NE.U32.AND P0, PT, R10, RZ, PT ;  /* 0x000000ff0a00720c */ /* 0x001fc80003f05070 */
[----:B------:R-:W-:Y:S02]  /*55d0*/  ISETP.NE.AND.EX P0, PT, R11, RZ, PT, P0 ;  /* 0x000000ff0b00720c */ /* 0x000fe40003f05300 */
[----:B--2---:R-:W-:-:S05]  /*55e0*/  I2FP.F32.U32 R3, R12 ;  /* 0x0000000c00037245 */ /* 0x004fca0000201000 */
[----:B------:R-:W-:-:S04]  /*55f0*/  FMUL R3, R3, UR4 ;  /* 0x0000000403037c20 */ /* 0x000fc80008400000 */
[----:B------:R0:W2:Y:S02]  /*5600*/  F2I.U32.TRUNC.NTZ R20, R3 ;  /* 0x0000000300147305 */ /* 0x0000a4000020f000 */
[----:B---3--:R-:W-:Y:S05]  /*5610*/  @!P0 BRA `(.L_x_160) ;  /* 0x0000000000288947 */ /* 0x008fea0003800000 */
[----:B0-----:R-:W0:Y:S02]  /*5620*/  LDC R3, c[0x0][0x634] ;  /* 0x00018d00ff037b82 */ /* 0x001e240000000800 */
        /* <DEDUP_REMOVED lines=9> */
.L_x_160:
[----:B------:R-:W3:Y:S01]  /*56c0*/  LDC.64 R28, c[0x0][0x640] ;  /* 0x00019000ff1c7b82 */ /* 0x000ee20000000a00 */
[-CC-:B-1----:R-:W-:Y:S01]  /*56d0*/  SHF.R.U64 R89, R8, R0.reuse, R9.reuse ;  /* 0x0000000008597219 */ /* 0x182fe20000001209 */
[----:B--2---:R-:W-:Y:S01]  /*56e0*/  IMAD.MOV R20, RZ, RZ, -R20 ;  /* 0x000000ffff147224 */ /* 0x004fe200078e0a14 */
[----:B------:R-:W-:Y:S01]  /*56f0*/  SHF.R.U32.HI R0, RZ, R0, R9 ;  /* 0x00000000ff007219 */ /* 0x000fe20000011609 */
[----:B------:R-:W-:Y:S01]  /*5700*/  ULDC UR4, c[0x0][0x154] ;  /* 0x0000550000047ab9 */ /* 0x000fe20000000800 */
[----:B0-----:R-:W-:Y:S01]  /*5710*/  IADD3 R3, P0, RZ, -R89, RZ ;  /* 0x80000059ff037210 */ /* 0x001fe20007f1e0ff */
[----:B------:R-:W-:Y:S02]  /*5720*/  IMAD R21, R21, R20, R12 ;  /* 0x0000001415157224 */ /* 0x000fe400078e020c */
[----:B------:R-:W0:Y:S01]  /*5730*/  LDC R6, c[0x0][0x618] ;  /* 0x00018600ff067b82 */ /* 0x000e220000000800 */
[----:B------:R-:W-:Y:S02]  /*5740*/  IMAD.MOV.U32 R7, RZ, RZ, 0x1 ;  /* 0x00000001ff077424 */ /* 0x000fe400078e00ff */
[----:B------:R-:W-:-:S04]  /*5750*/  IMAD.X R5, RZ, RZ, ~R0, P0 ;  /* 0x000000ffff057224 */ /* 0x000fc800000e0e00 */
[-C--:B------:R-:W-:Y:S01]  /*5760*/  IMAD R0, R5, R14.reuse, RZ ;  /* 0x0000000e05007224 */ /* 0x080fe200078e02ff */
[----:B------:R-:W1:Y:S01]  /*5770*/  LDC R8, c[0x0][0x608] ;  /* 0x00018200ff087b82 */ /* 0x000e620000000800 */
[----:B------:R-:W-:-:S04]  /*5780*/  IMAD.WIDE.U32 R4, R3, R14, R16 ;  /* 0x0000000e03047225 */ /* 0x000fc800078e0010 */
[----:B------:R-:W-:Y:S01]  /*5790*/  IMAD R3, R3, R15, R0 ;  /* 0x0000000f03037224 */ /* 0x000fe200078e0200 */
[----:B------:R-:W-:Y:S02]  /*57a0*/  I2FP.F32.U32 R0, R24 ;  /* 0x0000001800007245 */ /* 0x000fe40000201000 */
[----:B------:R-:W2:Y:S01]  /*57b0*/  LDC R26, c[0x0][0x658] ;  /* 0x00019600ff1a7b82 */ /* 0x000ea20000000800 */
[----:B------:R-:W-:Y:S01]  /*57c0*/  IMAD.IADD R3, R5, 0x1, R3 ;  /* 0x0000000105037824 */ /* 0x000fe200078e0203 */
[----:B---3--:R-:W-:Y:S01]  /*57d0*/  ISETP.NE.U32.AND P0, PT, R28, RZ, PT ;  /* 0x000000ff1c00720c */ /* 0x008fe20003f05070 */
[----:B------:R-:W-:Y:S01]  /*57e0*/  FMUL R0, R0, UR4 ;  /* 0x0000000400007c20 */ /* 0x000fe20008400000 */
[----:B------:R-:W-:Y:S02]  /*57f0*/  IMAD.MOV.U32 R5, RZ, RZ, -0x1 ;  /* 0xffffffffff057424 */ /* 0x000fe400078e00ff */
[----:B------:R-:W-:Y:S01]  /*5800*/  ISETP.NE.AND.EX P0, PT, R29, RZ, PT, P0 ;  /* 0x000000ff1d00720c */ /* 0x000fe20003f05300 */
[----:B------:R3:W2:Y:S01]  /*5810*/  F2I.U32.TRUNC.NTZ R13, R0 ;  /* 0x00000000000d7305 */ /* 0x0006a2000020f000 */
[----:B------:R-:W3:Y:S01]  /*5820*/  LDC R15, c[0x0][0x148] ;  /* 0x00005200ff0f7b82 */ /* 0x000ee20000000800 */
[----:B0-----:R-:W-:-:S02]  /*5830*/  SHF.R.U64 R12, R4, R6, R3 ;  /* 0x00000006040c7219 */ /* 0x001fc40000001203 */
[----:B------:R-:W-:-:S05]  /*5840*/  SHF.R.U32.HI R3, RZ, R6, R3 ;  /* 0x00000006ff037219 */ /* 0x000fca0000011603 */
[----:B------:R-:W0:Y:S01]  /*5850*/  LDC R20, c[0x0][0x600] ;  /* 0x00018000ff147b82 */ /* 0x000e220000000800 */
[-CC-:B-1----:R-:W-:Y:S02]  /*5860*/  SHF.R.U64 R10, R12, R8.reuse, R3.reuse ;  /* 0x000000080c0a7219 */ /* 0x182fe40000001203 */
[----:B------:R-:W-:-:S05]  /*5870*/  SHF.R.U32.HI R3, RZ, R8, R3 ;  /* 0x00000008ff037219 */ /* 0x000fca0000011603 */
[----:B------:R-:W1:Y:S01]  /*5880*/  LDC R27, c[0x0][0x648] ;  /* 0x00019200ff1b7b82 */ /* 0x000e620000000800 */
[-C--:B--2---:R-:W-:Y:S02]  /*5890*/  SHF.L.U32 R4, R5, R26.reuse, RZ ;  /* 0x0000001a05047219 */ /* 0x084fe400000006ff */
[-CC-:B------:R-:W-:Y:S02]  /*58a0*/  SHF.R.U64 R14, R10, R26.reuse, R3.reuse ;  /* 0x0000001a0a0e7219 */ /* 0x180fe40000001203 */
[----:B------:R-:W-:Y:S02]  /*58b0*/  SHF.R.U32.HI R5, RZ, R26, R3 ;  /* 0x0000001aff057219 */ /* 0x000fe40000011603 */
[----:B------:R-:W-:Y:S01]  /*58c0*/  LOP3.LUT R25, RZ, R4, RZ, 0x33, !PT ;  /* 0x00000004ff197212 */ /* 0x000fe200078e33ff */
[----:B------:R-:W2:Y:S01]  /*58d0*/  LDC R30, c[0x0][0x638] ;  /* 0x00018e00ff1e7b82 */ /* 0x000ea20000000800 */
[----:B------:R-:W-:Y:S01]  /*58e0*/  SHF.L.U32 R26, R7, R26, RZ ;  /* 0x0000001a071a7219 */ /* 0x000fe200000006ff */
[----:B------:R-:W-:-:S06]  /*58f0*/  IMAD.MOV.U32 R4, RZ, RZ, R14 ;  /* 0x000000ffff047224 */ /* 0x000fcc00078e000e */
[----:B------:R-:W0:Y:S01]  /*5900*/  LDC R31, c[0x0][0x610] ;  /* 0x00018400ff1f7b82 */ /* 0x000e220000000800 */
[----:B------:R-:W-:Y:S05]  /*5910*/  @!P0 BRA `(.L_x_161) ;  /* 0x0000000000288947 */ /* 0x000fea0003800000 */
[----:B------:R-:W4:Y:S02]  /*5920*/  LDC R3, c[0x0][0x64c] ;  /* 0x00019300ff037b82 */ /* 0x000f240000000800 */
[----:B----4-:R-:W-:-:S05]  /*5930*/  IADD3 R3, P0, R14, R3, RZ ;  /* 0x000000030e037210 */ /* 0x010fca0007f1e0ff */
        /* <DEDUP_REMOVED lines=8> */
.L_x_161:
[----:B------:R-:W-:Y:S01]  /*59c0*/  ISETP.NE.AND P0, PT, R2, 0x1, PT ;  /* 0x000000010200780c */ /* 0x000fe20003f05270 */
[----:B0-----:R-:W-:Y:S01]  /*59d0*/  VIADD R7, R20, 0xffffffff ;  /* 0xffffffff14077836 */ /* 0x001fe20000000000 */
[----:B-1-3--:R-:W-:Y:S01]  /*59e0*/  SHF.R.U64 R0, R4, R27, R5 ;  /* 0x0000001b04007219 */ /* 0x00afe20000001205 */
[----:B------:R-:W-:Y:S01]  /*59f0*/  IMAD.MOV R13, RZ, RZ, -R13 ;  /* 0x000000ffff0d7224 */ /* 0x000fe200078e0a0d */
[----:B------:R-:W-:Y:S01]  /*5a00*/  LOP3.LUT R5, R10, R25, RZ, 0xc0, !PT ;  /* 0x000000190a057212 */ /* 0x000fe200078ec0ff */
[----:B------:R-:W-:Y:S01]  /*5a10*/  IMAD.MOV.U32 R4, RZ, RZ, 0x1 ;  /* 0x00000001ff047424 */ /* 0x000fe200078e00ff */
[----:B------:R-:W-:Y:S01]  /*5a20*/  LOP3.LUT R12, R12, R7, RZ, 0xc0, !PT ;  /* 0x000000070c0c7212 */ /* 0x000fe200078ec0ff */
[----:B------:R-:W-:Y:S02]  /*5a30*/  IMAD.MOV R3, RZ, RZ, -R0 ;  /* 0x000000ffff037224 */ /* 0x000fe400078e0a00 */
[----:B------:R-:W-:Y:S02]  /*5a40*/  IMAD R0, R26, R0, R5 ;  /* 0x000000001a007224 */ /* 0x000fe400078e0205 */
[----:B--2---:R-:W-:-:S02]  /*5a50*/  IMAD R3, R3, R30, R14 ;  /* 0x0000001e03037224 */ /* 0x004fc400078e020e */
[----:B------:R-:W-:Y:S02]  /*5a60*/  @P0 IMAD R21, R15, R13, R24 ;  /* 0x0000000d0f150224 */ /* 0x000fe400078e0218 */
[----:B------:R-:W-:Y:S01]  /*5a70*/  IMAD R5, R3, R20, R12 ;  /* 0x0000001403057224 */ /* 0x000fe200078e020c */
[----:B------:R-:W-:Y:S01]  /*5a80*/  PRMT R3, R4, 0x7610, R3 ;  /* 0x0000761004037816 */ /* 0x000fe20000000003 */
[----:B------:R-:W-:-:S05]  /*5a90*/  IMAD R0, R0, R31, R21 ;  /* 0x0000001f00007224 */ /* 0x000fca00078e0215 */
[----:B------:R-:W-:Y:S02]  /*5aa0*/  SEL R91, R5, R0, !P0 ;  /* 0x00000000055b7207 */ /* 0x000fe40004000000 */
[----:B------:R-:W-:-:S07]  /*5ab0*/  SEL R0, R0, R5, !P0 ;  /* 0x0000000500007207 */ /* 0x000fce0004000000 */
.L_x_159:
[----:B------:R-:W-:Y:S01]  /*5ac0*/  LOP3.LUT P0, RZ, R3, 0xff, RZ, 0xc0, !PT ;  /* 0x000000ff03ff7812 */ /* 0x000fe2000780c0ff */
[----:B------:R-:W-:-:S12]  /*5ad0*/  IMAD.MOV.U32 R90, RZ, RZ, R0 ;  /* 0x000000ffff5a7224 */ /* 0x000fd800078e0000 */
[----:B------:R-:W-:Y:S05]  /*5ae0*/  @P0 BRA `(.L_x_162) ;  /* 0xffffffb400140947 */ /* 0x000fea000383ffff */
[----:B------:R-:W-:Y:S05]  /*5af0*/  EXIT ;  /* 0x000000000000794d */ /* 0x000fea0003800000 */
.L_x_3:
[----:B0-----:R-:W-:Y:S01]  /*5b00*/  ULDC.64 UR4, c[0x0][0x650] ;  /* 0x0001940000047ab9 */ /* 0x001fe20000000a00 */
        /* <DEDUP_REMOVED lines=25> */
.L_x_164:
[--C-:B------:R-:W-:Y:S01]  /*5ca0*/  SHF.R.U64 R12, R10, R14, R11.reuse ;  /* 0x0000000e0a0c7219 */ /* 0x100fe2000000120b */
[----:B------:R-:W0:Y:S01]  /*5cb0*/  LDC R22, c[0x0][0x618] ;  /* 0x00018600ff167b82 */ /* 0x000e220000000800 */
[----:B------:R-:W-:Y:S01]  /*5cc0*/  I2FP.F32.U32 R6, R4 ;  /* 0x0000000400067245 */ /* 0x000fe20000201000 */
[----:B------:R-:W-:Y:S01]  /*5cd0*/  ULDC UR4, c[0x0][0x150] ;  /* 0x0000540000047ab9 */ /* 0x000fe20000000800 */
[----:B------:R-:W-:Y:S02]  /*5ce0*/  SHF.R.U32.HI R5, RZ, R14, R11 ;  /* 0x0000000eff057219 */ /* 0x000fe4000001160b */
[----:B------:R-:W-:Y:S01]  /*5cf0*/  IADD3 R9, P0, RZ, -R12, RZ ;  /* 0x8000000cff097210 */ /* 0x000fe20007f1e0ff */
[----:B------:R-:W-:Y:S01]  /*5d00*/  FMUL R11, R6, UR4 ;  /* 0x00000004060b7c20 */ /* 0x000fe20008400000 */
[----:B------:R-:W-:Y:S01]  /*5d10*/  ULDC UR4, c[0x0][0x154] ;  /* 0x0000550000047ab9 */ /* 0x000fe20000000800 */
[----:B------:R-:W1:Y:S02]  /*5d20*/  LDC.64 R24, c[0x0][0x640] ;  /* 0x00019000ff187b82 */ /* 0x000e640000000a00 */
[----:B------:R-:W-:-:S02]  /*5d30*/  IMAD.X R5, RZ, RZ, ~R5, P0 ;  /* 0x000000ffff057224 */ /* 0x000fc400000e0e05 */
[----:B------:R-:W2:Y:S01]  /*5d40*/  F2I.U32.TRUNC.NTZ R11, R11 ;  /* 0x0000000b000b7305 */ /* 0x000ea2000020f000 */
[----:B------:R-:W-:-:S03]  /*5d50*/  IMAD.WIDE.U32 R6, R9, R20, R16 ;  /* 0x0000001409067225 */ /* 0x000fc600078e0010 */
[----:B------:R-:W3:Y:S01]  /*5d60*/  LDC R13, c[0x0][0x144] ;  /* 0x00005100ff0d7b82 */ /* 0x000ee20000000800 */
[----:B------:R-:W-:-:S04]  /*5d70*/  IMAD R8, R5, R20, RZ ;  /* 0x0000001405087224 */ /* 0x000fc800078e02ff */
[----:B------:R-:W-:Y:S02]  /*5d80*/  IMAD R5, R9, R21, R8 ;  /* 0x0000001509057224 */ /* 0x000fe400078e0208 */
[----:B------:R-:W-:Y:S01]  /*5d90*/  IMAD.MOV.U32 R8, RZ, RZ, -0x1 ;  /* 0xffffffffff087424 */ /* 0x000fe200078e00ff */
[----:B------:R-:W4:Y:S01]  /*5da0*/  LDC R14, c[0x0][0x608] ;  /* 0x00018200ff0e7b82 */ /* 0x000f220000000800 */
[----:B------:R-:W-:Y:S01]  /*5db0*/  IMAD.IADD R5, R7, 0x1, R5 ;  /* 0x0000000107057824 */ /* 0x000fe200078e0205 */
[----:B------:R-:W-:-:S04]  /*5dc0*/  I2FP.F32.U32 R7, R3 ;  /* 0x0000000300077245 */ /* 0x000fc80000201000 */
[-C--:B0-----:R-:W-:Y:S01]  /*5dd0*/  SHF.R.U64 R10, R6, R22.reuse, R5 ;  /* 0x00000016060a7219 */ /* 0x081fe20000001205 */
[----:B--2---:R-:W-:Y:S01]  /*5de0*/  IMAD.MOV R6, RZ, RZ, -R11 ;  /* 0x000000ffff067224 */ /* 0x004fe200078e0a0b */
[----:B------:R-:W0:Y:S01]  /*5df0*/  LDC R9, c[0x0][0x658] ;  /* 0x00019600ff097b82 */ /* 0x000e220000000800 */
[----:B-1----:R-:W-:Y:S01]  /*5e00*/  ISETP.NE.U32.AND P0, PT, R24, RZ, PT ;  /* 0x000000ff1800720c */ /* 0x002fe20003f05070 */
[----:B------:R-:W-:Y:S01]  /*5e10*/  FMUL R7, R7, UR4 ;  /* 0x0000000407077c20 */ /* 0x000fe20008400000 */
[----:B------:R-:W-:Y:S02]  /*5e20*/  SHF.R.U32.HI R5, RZ, R22, R5 ;  /* 0x00000016ff057219 */ /* 0x000fe40000011605 */
[----:B------:R-:W-:-:S03]  /*5e30*/  ISETP.NE.AND.EX P0, PT, R25, RZ, PT, P0 ;  /* 0x000000ff1900720c */ /* 0x000fc60003f05300 */
[----:B------:R-:W1:Y:S01]  /*5e40*/  LDC R20, c[0x0][0x148] ;  /* 0x00005200ff147b82 */ /* 0x000e620000000800 */
[----:B---3--:R-:W-:Y:S02]  /*5e50*/  IMAD R23, R13, R6, R4 ;  /* 0x000000060d177224 */ /* 0x008fe400078e0204 */
[----:B------:R-:W-:-:S05]  /*5e60*/  IMAD.MOV.U32 R6, RZ, RZ, 0x1 ;  /* 0x00000001ff067424 */ /* 0x000fca00078e00ff */
[----:B------:R-:W2:Y:S01]  /*5e70*/  LDC R21, c[0x0][0x600] ;  /* 0x00018000ff157b82 */ /* 0x000ea20000000800 */
[-CC-:B----4-:R-:W-:Y:S02]  /*5e80*/  SHF.R.U64 R13, R10, R14.reuse, R5.reuse ;  /* 0x0000000e0a0d7219 */ /* 0x190fe40000001205 */
[----:B------:R-:W-:Y:S02]  /*5e90*/  SHF.R.U32.HI R4, RZ, R14, R5 ;  /* 0x0000000eff047219 */ /* 0x000fe40000011605 */
[----:B------:R3:W4:Y:S03]  /*5ea0*/  F2I.U32.TRUNC.NTZ R14, R7 ;  /* 0x00000007000e7305 */ /* 0x000726000020f000 */
[----:B------:R-:W1:Y:S01]  /*5eb0*/  LDC R26, c[0x0][0x648] ;  /* 0x00019200ff1a7b82 */ /* 0x000e620000000800 */
[-C--:B0-----:R-:W-:Y:S02]  /*5ec0*/  SHF.R.U64 R15, R13, R9.reuse, R4 ;  /* 0x000000090d0f7219 */ /* 0x081fe40000001204 */
[----:B------:R-:W-:-:S02]  /*5ed0*/  SHF.L.U32 R8, R8, R9, RZ ;  /* 0x0000000908087219 */ /* 0x000fc400000006ff */
[-C--:B------:R-:W-:Y:S01]  /*5ee0*/  SHF.R.U32.HI R5, RZ, R9.reuse, R4 ;  /* 0x00000009ff057219 */ /* 0x080fe20000011604 */
[----:B------:R-:W-:Y:S01]  /*5ef0*/  IMAD.MOV.U32 R4, RZ, RZ, R15 ;  /* 0x000000ffff047224 */ /* 0x000fe200078e000f */
[----:B------:R-:W-:Y:S01]  /*5f00*/  SHF.L.U32 R22, R6, R9, RZ ;  /* 0x0000000906167219 */ /* 0x000fe200000006ff */
[----:B------:R-:W0:Y:S01]  /*5f10*/  LDC R27, c[0x0][0x638] ;  /* 0x00018e00ff1b7b82 */ /* 0x000e220000000800 */
[----:B------:R-:W-:-:S07]  /*5f20*/  LOP3.LUT R28, RZ, R8, RZ, 0x33, !PT ;  /* 0x00000008ff1c7212 */ /* 0x000fce00078e33ff */
        /* <DEDUP_REMOVED lines=12> */
.L_x_165:
[----:B------:R-:W-:Y:S01]  /*5ff0*/  ISETP.NE.AND P0, PT, R2, 0x1, PT ;  /* 0x000000010200780c */ /* 0x000fe20003f05270 */
[----:B--2---:R-:W-:Y:S01]  /*6000*/  VIADD R7, R21, 0xffffffff ;  /* 0xffffffff15077836 */ /* 0x004fe20000000000 */
[----:B-1----:R-:W-:Y:S01]  /*6010*/  SHF.R.U64 R5, R4, R26, R5 ;  /* 0x0000001a04057219 */ /* 0x002fe20000001205 */
[----:B------:R-:W-:Y:S01]  /*6020*/  IMAD.MOV R14, RZ, RZ, -R14 ;  /* 0x000000ffff0e7224 */ /* 0x000fe200078e0a0e */
[----:B------:R-:W-:Y:S01]  /*6030*/  LOP3.LUT R4, R13, R28, RZ, 0xc0, !PT ;  /* 0x0000001c0d047212 */ /* 0x000fe200078ec0ff */
[----:B------:R-:W-:Y:S01]  /*6040*/  IMAD.MOV.U32 R8, RZ, RZ, R12 ;  /* 0x000000ffff087224 */ /* 0x000fe200078e000c */
[----:B------:R-:W-:Y:S01]  /*6050*/  LOP3.LUT R10, R10, R7, RZ, 0xc0, !PT ;  /* 0x000000070a0a7212 */ /* 0x000fe200078ec0ff */
[----:B------:R-:W-:Y:S02]  /*6060*/  IMAD.MOV R6, RZ, RZ, -R5 ;  /* 0x000000ffff067224 */ /* 0x000fe400078e0a05 */
[----:B------:R-:W-:-:S04]  /*6070*/  IMAD R4, R22, R5, R4 ;  /* 0x0000000516047224 */ /* 0x000fc800078e0204 */
[----:B------:R-:W-:Y:S02]  /*6080*/  @P0 IMAD R23, R20, R14, R3 ;  /* 0x0000000e14170224 */ /* 0x000fe400078e0203 */
[----:B0-----:R-:W-:Y:S02]  /*6090*/  IMAD R3, R6, R27, R15 ;  /* 0x0000001b06037224 */ /* 0x001fe400078e020f */
[----:B------:R-:W-:Y:S02]  /*60a0*/  IMAD R7, R4, R29, R23 ;  /* 0x0000001d04077224 */ /* 0x000fe400078e0217 */
[----:B------:R-:W-:Y:S02]  /*60b0*/  IMAD R4, R3, R21, R10 ;  /* 0x0000001503047224 */ /* 0x000fe400078e020a */
[----:B------:R-:W-:-:S03]  /*60c0*/  IMAD.MOV.U32 R6, RZ, RZ, 0x1 ;  /* 0x00000001ff067424 */ /* 0x000fc600078e00ff */
[----:B------:R-:W-:Y:S02]  /*60d0*/  SEL R9, R4, R7, !P0 ;  /* 0x0000000704097207 */ /* 0x000fe40004000000 */
[----:B------:R-:W-:-:S07]  /*60e0*/  SEL R7, R7, R4, !P0 ;  /* 0x0000000407077207 */ /* 0x000fce0004000000 */
.L_x_163:
[----:B------:R-:W-:-:S08]  /*60f0*/  NOP ;  /* 0x0000000000007918 */ /* 0x000fd00000000000 */
[----:B------:R-:W0:-:S00]  /*6100*/  USETMAXREG.DEALLOC.CTAPOOL 0x28 ;  /* 0x00000028000079c8 */ /* 0x000e0000080e0500 */
[----:B0-----:R-:W-:-:S13]  /*6110*/  ISETP.NE.AND P0, PT, R0, RZ, PT ;  /* 0x000000ff0000720c */ /* 0x001fda0003f05270 */
[----:B------:R-:W-:Y:S05]  /*6120*/  @P0 EXIT ;  /* 0x000000000000094d */ /* 0x000fea0003800000 */
[----:B------:R-:W-:Y:S01]  /*6130*/  LOP3.LUT P0, RZ, R6, 0xff, RZ, 0xc0, !PT ;  /* 0x000000ff06ff7812 */ /* 0x000fe2000780c0ff */
[----:B------:R-:W-:Y:S02]  /*6140*/  IMAD.MOV.U32 R0, RZ, RZ, 0x1 ;  /* 0x00000001ff007424 */ /* 0x000fe400078e00ff */
[----:B------:R-:W-:-:S10]  /*6150*/  IMAD.MOV.U32 R12, RZ, RZ, RZ ;  /* 0x000000ffff0c7224 */ /* 0x000fd400078e00ff */
[----:B------:R-:W-:Y:S05]  /*6160*/  @!P0 BRA `(.L_x_166) ;  /* 0x0000000c00308947 */ /* 0x000fea0003800000 */
[----:B------:R-:W0:Y:S01]  /*6170*/  LDC R0, c[0x0][0x28c] ;  /* 0x0000a300ff007b82 */ /* 0x000e220000000800 */
[----:B------:R-:W-:Y:S01]  /*6180*/  ULDC UR5, c[0x0][0x600] ;  /* 0x0001800000057ab9 */ /* 0x000fe20000000800 */
[----:B------:R-:W-:Y:S01]  /*6190*/  ULDC UR4, c[0x0][0xc] ;  /* 0x0000030000047ab9 */ /* 0x000fe20000000800 */
[----:B------:R-:W-:Y:S01]  /*61a0*/  UIADD3 UR16, UR5, -0x1, URZ ;  /* 0xffffffff05107890 */ /* 0x000fe2000fffe03f */
[C---:B------:R-:W-:Y:S01]  /*61b0*/  LOP3.LUT P2, RZ, R18.reuse, 0x7f, RZ, 0xc0, !PT ;  /* 0x0000007f12ff7812 */ /* 0x040fe2000784c0ff */
[----:B------:R-:W-:Y:S01]  /*61c0*/  ULDC UR6, c[0x0][0x658] ;  /* 0x0001960000067ab9 */ /* 0x000fe20000000800 */
[----:B------:R-:W-:Y:S01]  /*61d0*/  ULDC UR5, c[0x0][0x10] ;  /* 0x0000040000057ab9 */ /* 0x000fe20000000800 */
[----:B------:R-:W-:Y:S01]  /*61e0*/  UMOV UR7, 0xffffffff ;  /* 0xffffffff00077882 */ /* 0x000fe20000000000 */
[----:B------:R-:W-:Y:S01]  /*61f0*/  UMOV UR8, 0x1 ;  /* 0x0000000100087882 */ /* 0x000fe20000000000 */
[----:B------:R-:W-:Y:S01]  /*6200*/  UIMAD.WIDE.U32 UR4, UR4, UR5, URZ ;  /* 0x00000005040472a5 */ /* 0x000fe2000f8e003f */
[----:B------:R-:W-:Y:S01]  /*6210*/  LOP3.LUT P0, RZ, R18, 0x1f, RZ, 0xc0, !PT ;  /* 0x0000001f12ff7812 */ /* 0x000fe2000780c0ff */
[----:B------:R-:W-:Y:S01]  /*6220*/  USHF.L.U32 UR7, UR7, UR6, URZ ;  /* 0x0000000607077299 */ /* 0x000fe2000800063f */
[----:B------:R-:W-:Y:S01]  /*6230*/  BSSY B0, `(.L_x_166) ;  /* 0x00000bf000007945 */ /* 0x000fe20003800000 */
[----:B------:R-:W-:Y:S01]  /*6240*/  USHF.L.U32 UR18, UR8, UR6, URZ ;  /* 0x0000000608127299 */ /* 0x000fe2000800063f */
[----:B------:R-:W-:Y:S01]  /*6250*/  IMAD.MOV.U32 R13, RZ, RZ, 0x1 ;  /* 0x00000001ff0d7424 */ /* 0x000fe200078e00ff */
[----:B------:R-:W-:Y:S01]  /*6260*/  LOP3.LUT R11, R19, 0x2, RZ, 0xfc, !PT ;  /* 0x00000002130b7812 */ /* 0x000fe200078efcff */
[----:B------:R-:W-:Y:S01]  /*6270*/  ULDC UR6, c[0x0][0x14] ;  /* 0x0000050000067ab9 */ /* 0x000fe20000000800 */
[----:B------:R-:W-:Y:S01]  /*6280*/  PLOP3.LUT P0, PT, P0, P2, PT, 0x8a, 0x0 ;  /* 0x000000000000781c */ /* 0x000fe20000705172 */
[----:B------:R-:W-:Y:S01]  /*6290*/  UIMAD.WIDE.U32 UR20, UR4, UR6, URZ ;  /* 0x00000006041472a5 */ /* 0x000fe2000f8e003f */
[----:B------:R-:W-:Y:S01]  /*62a0*/  IMAD.MOV.U32 R12, RZ, RZ, RZ ;  /* 0x000000ffff0c7224 */ /* 0x000fe200078e00ff */
[----:B------:R-:W-:-:S02]  /*62b0*/  UIMAD UR13, UR5, UR6, URZ ;  /* 0x00000006050d72a4 */ /* 0x000fc4000f8e023f */
[----:B------:R-:W-:Y:S01]  /*62c0*/  ULOP3.LUT UR17, URZ, UR7, URZ, 0x33, !UPT ;  /* 0x000000073f117292 */ /* 0x000fe2000f8e333f */
[----:B0-----:R-:W-:Y:S01]  /*62d0*/  VIADD R0, R0, 0x7f ;  /* 0x0000007f00007836 */ /* 0x001fe20000000000 */
[----:B------:R-:W-:Y:S01]  /*62e0*/  UIADD3 UR13, UR21, UR13, URZ ;  /* 0x0000000d150d7290 */ /* 0x000fe2000fffe03f */
[----:B------:R-:W-:-:S03]  /*62f0*/  ULDC.64 UR22, c[0x0][0x198] ;  /* 0x0000660000167ab9 */ /* 0x000fc60000000a00 */
[----:B------:R-:W-:-:S04]  /*6300*/  SHF.R.S32.HI R3, RZ, 0x1f, R0 ;  /* 0x0000001fff037819 */ /* 0x000fc80000011400 */
[----:B------:R-:W-:Y:S01]  /*6310*/  LEA.HI R3, R3, R0, RZ, 0x7 ;  /* 0x0000000003037211 */ /* 0x000fe200078f38ff */
[----:B------:R-:W-:-:S03]  /*6320*/  IMAD.MOV.U32 R0, RZ, RZ, 0x1 ;  /* 0x00000001ff007424 */ /* 0x000fc600078e00ff */
[----:B------:R-:W-:-:S05]  /*6330*/  SHF.R.S32.HI R3, RZ, 0x7, R3 ;  /* 0x00000007ff037819 */ /* 0x000fca0000011403 */
[----:B------:R-:W-:-:S07]  /*6340*/  VIADD R10, R3, 0x1 ;  /* 0x00000001030a7836 */ /* 0x000fce0000000000 */
.L_x_178:
[----:B------:R-:W-:-:S03]  /*6350*/  UMOV UR4, 0xffffffff ;  /* 0xffffffff00047882 */ /* 0x000fc60000000000 */
[----:B------:R-:W-:Y:S05]  /*6360*/  BRA.DIV UR4, `(.L_x_167) ;  /* 0x0000000e04bc7947 */ /* 0x000fea000b800000 */
[----:B------:R-:W-:-:S13]  /*6370*/  ELECT P6, URZ, PT ;  /* 0x00000000003f782f */ /* 0x000fda00038c0000 */
.L_x_190:
[----:B------:R-:W0:Y:S01]  /*6380*/  LDC R4, c[0x0][0x28c] ;  /* 0x0000a300ff047b82 */ /* 0x000e220000000800 */
[----:B------:R-:W-:Y:S01]  /*6390*/  BSSY B1, `(.L_x_168) ;  /* 0x0000037000017945 */ /* 0x000fe20003800000 */
[----:B0-----:R-:W-:-:S13]  /*63a0*/  ISETP.LT.OR P6, PT, R4, 0x1, !P6 ;  /* 0x000000010400780c */ /* 0x001fda00077c1670 */
[----:B------:R-:W-:Y:S05]  /*63b0*/  @P6 BRA `(.L_x_169) ;  /* 0x0000000000d06947 */ /* 0x000fea0003800000 */
[----:B------:R-:W-:Y:S02]  /*63c0*/  IMAD.SHL.U32 R15, R9, 0x40, RZ ;  /* 0x00000040090f7824 */ /* 0x000fe400078e00ff */
[----:B------:R-:W-:Y:S02]  /*63d0*/  IMAD.SHL.U32 R18, R7, 0x100, RZ ;  /* 0x0000010007127824 */ /* 0x000fe400078e00ff */
[----:B------:R-:W-:Y:S02]  /*63e0*/  IMAD.MOV.U32 R20, RZ, RZ, RZ ;  /* 0x000000ffff147224 */ /* 0x000fe400078e00ff */
[----:B------:R-:W-:Y:S02]  /*63f0*/  IMAD.MOV.U32 R4, RZ, RZ, R10 ;  /* 0x000000ffff047224 */ /* 0x000fe400078e000a */
[----:B------:R-:W-:Y:S02]  /*6400*/  IMAD.MOV.U32 R5, RZ, RZ, R0 ;  /* 0x000000ffff057224 */ /* 0x000fe400078e0000 */
[----:B------:R-:W-:-:S07]  /*6410*/  IMAD.MOV.U32 R6, RZ, RZ, R12 ;  /* 0x000000ffff067224 */ /* 0x000fce00078e000c */
.L_x_173:
[----:B------:R-:W0:Y:S01]  /*6420*/  S2R R14, SR_CgaCtaId ;  /* 0x00000000000e7919 */ /* 0x000e220000008800 */
[----:B------:R-:W-:Y:S01]  /*6430*/  MOV R7, 0x400 ;  /* 0x0000040000077802 */ /* 0x000fe20000000f00 */
[----:B------:R-:W1:Y:S03]  /*6440*/  @!P2 LDC R9, c[0x0][0x500] ;  /* 0x00014000ff09ab82 */ /* 0x000e660000000800 */
[----:B0-----:R-:W-:Y:S02]  /*6450*/  LEA R21, R14, R7, 0x18 ;  /* 0x000000070e157211 */ /* 0x001fe400078ec0ff */
[----:B------:R-:W-:-:S03]  /*6460*/  SHF.L.U32 R7, R5, 0x1f, RZ ;  /* 0x0000001f05077819 */ /* 0x000fc600000006ff */
[----:B------:R-:W-:-:S04]  /*6470*/  IMAD R14, R6, 0x8, R21 ;  /* 0x00000008060e7824 */ /* 0x000fc800078e0215 */
[----:B------:R-:W0:Y:S02]  /*6480*/  SYNCS.PHASECHK.TRANS64.TRYWAIT P1, [R14+URZ+0x28], R7 ;  /* 0x000028070e0075a7 */ /* 0x000e24000802017f */
[----:B01----:R-:W-:Y:S05]  /*6490*/  @!P1 BRA `(.L_x_170) ;  /* 0x0000000c00909947 */ /* 0x003fea0003800000 */
.L_x_191:
[----:B0-----:R-:W-:Y:S01]  /*64a0*/  PRMT R7, R11, 0x9910, RZ ;  /* 0x000099100b077816 */ /* 0x001fe200000000ff */
[----:B------:R0:W-:Y:S03]  /*64b0*/  @!P2 SYNCS.ARRIVE.TRANS64 RZ, [R14+URZ], R9 ;  /* 0x000000090effa9a7 */ /* 0x0001e6000800003f */
[----:B------:R-:W-:-:S13]  /*64c0*/  ISETP.NE.AND P1, PT, R7, 0x2, PT ;  /* 0x000000020700780c */ /* 0x000fda0003f25270 */
[----:B0-----:R-:W-:Y:S05]  /*64d0*/  @P1 BRA `(.L_x_171) ;  /* 0x0000000000041947 */ /* 0x001fea0003800000 */
[----:B------:R-:W-:Y:S01]  /*64e0*/  BPT.TRAP 0x1 ;  /* 0x000000040000795c */ /* 0x000fe20000300000 */
.L_x_171:
[----:B------:R-:W-:Y:S05]  /*64f0*/  @P0 BRA `(.L_x_172) ;  /* 0x0000000000040947 */ /* 0x000fea0003800000 */
[----:B------:R-:W-:Y:S01]  /*6500*/  BPT.TRAP 0x1 ;  /* 0x000000040000795c */ /* 0x000fe20000300000 */
.L_x_172:
[--C-:B------:R-:W-:Y:S01]  /*6510*/  IMAD R7, R6, 0x8000, R21.reuse ;  /* 0x0000800006077824 */ /* 0x100fe200078e0215 */
[----:B------:R-:W-:Y:S01]  /*6520*/  R2UR UR9, R14 ;  /* 0x000000000e0972ca */ /* 0x000fe200000e0000 */
[----:B------:R-:W-:Y:S01]  /*6530*/  IMAD R21, R6, 0x2000, R21 ;  /* 0x0000200006157824 */ /* 0x000fe200078e0215 */
[----:B------:R-:W-:Y:S01]  /*6540*/  UIADD3 UR4, UP0, UR22, 0xf0, URZ ;  /* 0x000000f016047890 */ /* 0x000fe2000ff1e03f */
[----:B------:R-:W-:Y:S01]  /*6550*/  VIADD R4, R4, 0xffffffff ;  /* 0xffffffff04047836 */ /* 0x000fe20000000000 */
[----:B------:R-:W-:Y:S01]  /*6560*/  R2UR UR5, R7 ;  /* 0x00000000070572ca */ /* 0x000fe200000e0000 */
[----:B------:R-:W-:Y:S01]  /*6570*/  UIADD3 UR24, UP1, UR22, 0x1f0, URZ ;  /* 0x000001f016187890 */ /* 0x000fe2000ff3e03f */
[----:B------:R-:W-:Y:S01]  /*6580*/  R2UR UR8, R21 ;  /* 0x00000000150872ca */ /* 0x000fe200000e0000 */
[----:B------:R-:W-:Y:S01]  /*6590*/  VIADD R6, R6, 0x1 ;  /* 0x0000000106067836 */ /* 0x000fe20000000000 */
[----:B------:R-:W-:Y:S01]  /*65a0*/  R2UR UR11, R18 ;  /* 0x00000000120b72ca */ /* 0x000fe200000e0000 */
[----:B------:R-:W-:Y:S01]  /*65b0*/  UIADD3.X UR25, URZ, UR23, URZ, UP1, !UPT ;  /* 0x000000173f197290 */ /* 0x000fe20008ffe43f */
[----:B------:R-:W-:Y:S01]  /*65c0*/  R2UR UR10, R20 ;  /* 0x00000000140a72ca */ /* 0x000fe200000e0000 */
[----:B------:R-:W-:Y:S01]  /*65d0*/  UMOV UR6, 0x0 ;  /* 0x0000000000067882 */ /* 0x000fe20000000000 */
[----:B------:R-:W-:Y:S01]  /*65e0*/  R2UR UR12, R8 ;  /* 0x00000000080c72ca */ /* 0x000fe200000e0000 */
[----:B------:R-:W-:Y:S01]  /*65f0*/  UMOV UR7, 0x10000000 ;  /* 0x1000000000077882 */ /* 0x000fe20000000000 */
[----:B------:R-:W-:Y:S01]  /*6600*/  R2UR UR19, R15 ;  /* 0x000000000f1372ca */ /* 0x000fe200000e0000 */
[----:B------:R-:W-:Y:S01]  /*6610*/  VIADD R20, R20, 0x80 ;  /* 0x0000008014147836 */ /* 0x000fe20000000000 */
[----:B------:R-:W-:Y:S01]  /*6620*/  ISETP.GT.AND P3, PT, R4, 0x1, PT ;  /* 0x000000010400780c */ /* 0x000fe20003f64270 */
[----:B------:R-:W-:Y:S01]  /*6630*/  UIADD3 UR14, UR5, 0x100, URZ ;  /* 0x00000100050e7890 */ /* 0x000fe2000fffe03f */
[----:B------:R-:W-:Y:S01]  /*6640*/  ISETP.NE.AND P1, PT, R6, 0x5, PT ;  /* 0x000000050600780c */ /* 0x000fe20003f25270 */
[----:B------:R-:W-:-:S02]  /*6650*/  UIADD3.X UR5, URZ, UR23, URZ, UP0, !UPT ;  /* 0x000000173f057290 */ /* 0x000fc400087fe43f */
[----:B------:R-:W-:Y:S01]  /*6660*/  UIADD3 UR15, UR8, 0x28100, URZ ;  /* 0x00028100080f7890 */ /* 0x000fe2000fffe03f */
[----:B------:R-:W-:Y:S02]  /*6670*/  SEL R14, RZ, 0x1, P1 ;  /* 0x00000001ff0e7807 */ /* 0x000fe40000800000 */
[----:B------:R-:W-:Y:S01]  /*6680*/  UMOV UR8, UR14 ;  /* 0x0000000e00087c82 */ /* 0x000fe20008000000 */
[----:B------:R-:W-:Y:S02]  /*6690*/  SEL R6, R6, RZ, P1 ;  /* 0x000000ff06067207 */ /* 0x000fe40000800000 */
[----:B------:R-:W-:Y:S01]  /*66a0*/  LOP3.LUT R5, R5, R14, RZ, 0x3c, !PT ;  /* 0x0000000e05057212 */ /* 0x000fe200078e3cff */
[----:B------:R0:W-:Y:S02]  /*66b0*/  UTMALDG.3D [UR8], [UR4], desc[UR6] ;  /* 0x00000608040075b4 */ /* 0x0001e40008011000 */
[----:B0-----:R-:W-:Y:S01]  /*66c0*/  UMOV UR8, UR15 ;  /* 0x0000000f00087c82 */ /* 0x001fe20008000000 */
[----:B------:R-:W-:-:S02]  /*66d0*/  UMOV UR11, UR19 ;  /* 0x00000013000b7c82 */ /* 0x000fc40008000000 */
[----:B------:R0:W-:Y:S02]  /*66e0*/  UTMALDG.3D [UR8], [UR24], desc[UR6] ;  /* 0x00000608180075b4 */ /* 0x0001e40008011000 */
[----:B0-----:R-:W-:Y:S05]  /*66f0*/  @P3 BRA `(.L_x_173) ;  /* 0xfffffffc00483947 */ /* 0x001fea000383ffff */
.L_x_169:
[----:B------:R-:W-:Y:S05]  /*6700*/  BSYNC B1 ;  /* 0x0000000000017941 */ /* 0x000fea0003800000 */
.L_x_168:
[----:B------:R-:W-:Y:S01]  /*6710*/  LOP3.LUT P3, RZ, R13, 0xff, RZ, 0xc0, !PT ;  /* 0x000000ff0dff7812 */ /* 0x000fe2000786c0ff */
[----:B------:R-:W-:Y:S01]  /*6720*/  IMAD.IADD R12, R3, 0x1, R12 ;  /* 0x00000001030c7824 */ /* 0x000fe200078e020c */
[----:B------:R-:W-:Y:S01]  /*6730*/  IADD3 R16, P4, R16, UR20, RZ ;  /* 0x0000001410107c10 */ /* 0x000fe2000ff9e0ff */
[----:B------:R-:W-:Y:S01]  /*6740*/  ULDC.64 UR4, c[0x0][0x650] ;  /* 0x0001940000047ab9 */ /* 0x000fe20000000a00 */
[----:B------:R-:W-:Y:S01]  /*6750*/  BSSY B1, `(.L_x_174) ;  /* 0x000006a000017945 */ /* 0x000fe20003800000 */
[----:B------:R-:W-:Y:S01]  /*6760*/  IMAD.MOV.U32 R9, RZ, RZ, -0x1 ;  /* 0xffffffffff097424 */ /* 0x000fe200078e00ff */
[----:B------:R-:W-:Y:S01]  /*6770*/  ISETP.GT.U32.AND P1, PT, R12, 0x4, PT ;  /* 0x000000040c00780c */ /* 0x000fe20003f24070 */
[----:B------:R-:W-:Y:S01]  /*6780*/  IMAD.MOV.U32 R8, RZ, RZ, -0x1 ;  /* 0xffffffffff087424 */ /* 0x000fe200078e00ff */
[----:B------:R-:W-:Y:S02]  /*6790*/  IADD3.X R17, R17, UR13, RZ, P4, !PT ;  /* 0x0000000d11117c10 */ /* 0x000fe4000a7fe4ff */
[----:B------:R-:W-:-:S02]  /*67a0*/  ISETP.LT.U32.AND P1, PT, R3, 0x5, P1 ;  /* 0x000000050300780c */ /* 0x000fc40000f21070 */
[----:B------:R-:W-:Y:S01]  /*67b0*/  PRMT R13, RZ, 0x7610, R13 ;  /* 0x00007610ff0d7816 */ /* 0x000fe2000000000d */
[----:B------:R-:W0:Y:S01]  /*67c0*/  @P3 S2R R5, SR_CgaCtaId ;  /* 0x0000000000053919 */ /* 0x000e220000008800 */
[----:B------:R-:W-:-:S04]  /*67d0*/  @P3 MOV R4, 0x400 ;  /* 0x0000040000043802 */ /* 0x000fc80000000f00 */
[----:B0-----:R-:W-:Y:S01]  /*67e0*/  @P3 LEA R6, R5, R4, 0x18 ;  /* 0x0000000405063211 */ /* 0x001fe200078ec0ff */
[----:B------:R-:W-:-:S03]  /*67f0*/  IMAD.WIDE.U32 R4, R12, -0x33333333, RZ ;  /* 0xcccccccd0c047825 */ /* 0x000fc600078e00ff */
[----:B------:R0:W-:Y:S01]  /*6800*/  @P3 SYNCS.ARRIVE.TRANS64.A1T0 RZ, [R6+URZ+0x68], RZ ;  /* 0x000068ff06ff39a7 */ /* 0x0001e2000810003f */
[----:B------:R-:W-:Y:S02]  /*6810*/  ISETP.GE.U32.AND P3, PT, R3, 0x5, PT ;  /* 0x000000050300780c */ /* 0x000fe40003f66070 */
[----:B------:R-:W-:Y:S02]  /*6820*/  SHF.R.U32.HI R7, RZ, 0x2, R5 ;  /* 0x00000002ff077819 */ /* 0x000fe40000011605 */
[----:B------:R-:W-:Y:S02]  /*6830*/  SEL R5, RZ, 0x1, !P1 ;  /* 0x00000001ff057807 */ /* 0x000fe40004800000 */
[----:B------:R-:W-:Y:S01]  /*6840*/  ISETP.GE.U32.AND P1, PT, R16, UR4, PT ;  /* 0x0000000410007c0c */ /* 0x000fe2000bf26070 */
[----:B------:R-:W-:Y:S01]  /*6850*/  IMAD R12, R7, -0x5, R12 ;  /* 0xfffffffb070c7824 */ /* 0x000fe200078e020c */
[----:B------:R-:W-:Y:S02]  /*6860*/  LOP3.LUT R0, R0, R5, RZ, 0x3c, !PT ;  /* 0x0000000500007212 */ /* 0x000fe400078e3cff */
[----:B------:R-:W-:-:S02]  /*6870*/  ISETP.GE.U32.AND.EX P1, PT, R17, UR5, PT, P1 ;  /* 0x0000000511007c0c */ /* 0x000fc4000bf26110 */
[----:B------:R-:W-:Y:S02]  /*6880*/  PRMT R4, RZ, 0x7610, R4 ;  /* 0x00007610ff047816 */ /* 0x000fe40000000004 */
[----:B------:R-:W-:Y:S01]  /*6890*/  @P3 LOP3.LUT R0, R0, 0x1, R7, 0x78, !PT ;  /* 0x0000000100003812 */ /* 0x000fe200078e7807 */
[----:B------:R-:W-:-:S08]  /*68a0*/  IMAD.MOV.U32 R7, RZ, RZ, -0x1 ;  /* 0xffffffffff077424 */ /* 0x000fd000078e00ff */
[----:B0-----:R-:W-:Y:S05]  /*68b0*/  @P1 BRA `(.L_x_175) ;  /* 0x00000004004c1947 */ /* 0x001fea0003800000 */
[----:B------:R-:W-:Y:S01]  /*68c0*/  ULDC.64 UR4, c[0x0][0x628] ;  /* 0x00018a0000047ab9 */ /* 0x000fe20000000a00 */
[----:B------:R-:W0:Y:S01]  /*68d0*/  S2R R15, SR_CTAID.X ;  /* 0x00000000000f7919 */ /* 0x000e220000002500 */
[----:B------:R-:W-:Y:S01]  /*68e0*/  ISETP.NE.U32.AND P1, PT, RZ, UR4, PT ;  /* 0x00000004ff007c0c */ /* 0x000fe2000bf25070 */
[----:B------:R-:W-:Y:S01]  /*68f0*/  ULDC UR7, c[0x0][0x630] ;  /* 0x00018c0000077ab9 */ /* 0x000fe20000000800 */
[----:B------:R-:W-:Y:S01]  /*6900*/  IMAD.MOV.U32 R4, RZ, RZ, R16 ;  /* 0x000000ffff047224 */ /* 0x000fe200078e0010 */
[----:B------:R-:W1:Y:S01]  /*6910*/  S2R R14, SR_CTAID.Y ;  /* 0x00000000000e7919 */ /* 0x000e620000002600 */
[----:B------:R-:W-:Y:S01]  /*6920*/  ISETP.NE.AND.EX P1, PT, RZ, UR5, PT, P1 ;  /* 0x00000005ff007c0c */ /* 0x000fe2000bf25310 */
[----:B------:R-:W-:-:S12]  /*6930*/  IMAD.MOV.U32 R5, RZ, RZ, R17 ;  /* 0x000000ffff057224 */ /* 0x000fd800078e0011 */
[----:B------:R-:W-:Y:S05]  /*6940*/  @!P1 BRA `(.L_x_176) ;  /* 0x0000000000289947 */ /* 0x000fea0003800000 */
[----:B------:R-:W-:Y:S02]  /*6950*/  ULDC UR6, c[0x0][0x634] ;  /* 0x00018d0000067ab9 */ /* 0x000fe40000000800 */
[----:B------:R-:W-:-:S05]  /*6960*/  IADD3 R9, P1, R16, UR6, RZ ;  /* 0x0000000610097c10 */ /* 0x000fca000ff3e0ff */
[----:B------:R-:W-:-:S04]  /*6970*/  IMAD.X R21, RZ, RZ, R17, P1 ;  /* 0x000000ffff157224 */ /* 0x000fc800008e0611 */
[----:B------:R-:W-:-:S04]  /*6980*/  IMAD.WIDE.U32 R6, R21, UR4, RZ ;  /* 0x0000000415067c25 */ /* 0x000fc8000f8e00ff */
[----:B------:R-:W-:-:S04]  /*6990*/  IMAD.WIDE.U32 R6, P1, R9, UR5, R6 ;  /* 0x0000000509067c25 */ /* 0x000fc8000f820006 */
[----:B------:R-:W-:-:S04]  /*69a0*/  IMAD.WIDE.U32 R8, R9, UR4, RZ ;  /* 0x0000000409087c25 */ /* 0x000fc8000f8e00ff */
[----:B------:R-:W-:Y:S01]  /*69b0*/  IMAD.X R5, RZ, RZ, RZ, P1 ;  /* 0x000000ffff057224 */ /* 0x000fe200008e06ff */
[----:B------:R-:W-:Y:S01]  /*69c0*/  IADD3 RZ, P1, R9, R6, RZ ;  /* 0x0000000609ff7210 */ /* 0x000fe20007f3e0ff */
[----:B------:R-:W-:-:S04]  /*69d0*/  IMAD.MOV.U32 R4, RZ, RZ, R7 ;  /* 0x000000ffff047224 */ /* 0x000fc800078e0007 */
[----:B------:R-:W-:-:S08]  /*69e0*/  IMAD.WIDE.U32.X R4, R21, UR5, R4, P1 ;  /* 0x0000000515047c25 */ /* 0x000fd000088e0404 */
.L_x_176:
[--C-:B------:R-:W-:Y:S01]  /*69f0*/  SHF.R.U64 R8, R4, UR7, R5.reuse ;  /* 0x0000000704087c19 */ /* 0x100fe20008001205 */
[----:B------:R-:W-:Y:S01]  /*6a00*/  ULDC.64 UR4, c[0x0][0x620] ;  /* 0x0001880000047ab9 */ /* 0x000fe20000000a00 */
[----:B------:R-:W-:Y:S01]  /*6a10*/  SHF.R.U32.HI R4, RZ, UR7, R5 ;  /* 0x00000007ff047c19 */ /* 0x000fe20008011605 */
[----:B------:R-:W2:Y:S01]  /*6a20*/  LDC R24, c[0x0][0x144] ;  /* 0x00005100ff187b82 */ /* 0x000ea20000000800 */
[----:B------:R-:W-:Y:S01]  /*6a30*/  IADD3 R7, P1, RZ, -R8, RZ ;  /* 0x80000008ff077210 */ /* 0x000fe20007f3e0ff */
[----:B------:R-:W-:Y:S01]  /*6a40*/  ULDC.64 UR8, c[0x0][0x640] ;  /* 0x0001900000087ab9 */ /* 0x000fe20000000a00 */
[----:B0-----:R-:W-:Y:S01]  /*6a50*/  I2FP.F32.U32 R9, R15 ;  /* 0x0000000f00097245 */ /* 0x001fe20000201000 */
[----:B------:R-:W-:Y:S02]  /*6a60*/  ULDC UR6, c[0x0][0x608] ;  /* 0x0001820000067ab9 */ /* 0x000fe40000000800 */
[----:B------:R-:W-:Y:S01]  /*6a70*/  IMAD.X R4, RZ, RZ, ~R4, P1 ;  /* 0x000000ffff047224 */ /* 0x000fe200008e0e04 */
[----:B------:R-:W-:Y:S01]  /*6a80*/  ISETP.NE.U32.AND P1, PT, RZ, UR8, PT ;  /* 0x00000008ff007c0c */ /* 0x000fe2000bf25070 */
[----:B------:R-:W0:Y:S02]  /*6a90*/  LDC R21, c[0x0][0x148] ;  /* 0x00005200ff157b82 */ /* 0x000e240000000800 */
[----:B------:R-:W-:Y:S01]  /*6aa0*/  IMAD R6, R4, UR4, RZ ;  /* 0x0000000404067c24 */ /* 0x000fe2000f8e02ff */
[----:B------:R-:W-:Y:S01]  /*6ab0*/  ISETP.NE.AND.EX P1, PT, RZ, UR9, PT, P1 ;  /* 0x00000009ff007c0c */ /* 0x000fe2000bf25310 */
[----:B------:R-:W-:Y:S01]  /*6ac0*/  IMAD.WIDE.U32 R4, R7, UR4, R16 ;  /* 0x0000000407047c25 */ /* 0x000fe2000f8e0010 */
[----:B------:R-:W-:-:S03]  /*6ad0*/  ULDC UR4, c[0x0][0x150] ;  /* 0x0000540000047ab9 */ /* 0x000fc60000000800 */
[----:B------:R-:W-:Y:S02]  /*6ae0*/  IMAD R7, R7, UR5, R6 ;  /* 0x0000000507077c24 */ /* 0x000fe4000f8e0206 */
[----:B------:R-:W-:Y:S01]  /*6af0*/  FMUL R6, R9, UR4 ;  /* 0x0000000409067c20 */ /* 0x000fe20008400000 */
[----:B------:R-:W-:Y:S01]  /*6b00*/  ULDC UR4, c[0x0][0x618] ;  /* 0x0001860000047ab9 */ /* 0x000fe20000000800 */
[----:B------:R-:W-:Y:S01]  /*6b10*/  ULDC UR5, c[0x0][0x154] ;  /* 0x0000550000057ab9 */ /* 0x000fe20000000800 */
[----:B------:R-:W-:-:S03]  /*6b20*/  IMAD.IADD R5, R5, 0x1, R7 ;  /* 0x0000000105057824 */ /* 0x000fc600078e0207 */
[----:B------:R-:W3:Y:S02]  /*6b30*/  F2I.U32.TRUNC.NTZ R6, R6 ;  /* 0x0000000600067305 */ /* 0x000ee4000020f000 */
[----:B------:R-:W-:Y:S02]  /*6b40*/  SHF.R.U64 R9, R4, UR4, R5 ;  /* 0x0000000404097c19 */ /* 0x000fe40008001205 */
[----:B-1----:R-:W-:-:S05]  /*6b50*/  I2FP.F32.U32 R4, R14 ;  /* 0x0000000e00047245 */ /* 0x002fca0000201000 */
[----:B------:R-:W-:Y:S01]  /*6b60*/  FMUL R22, R4, UR5 ;  /* 0x0000000504167c20 */ /* 0x000fe20008400000 */
[----:B------:R-:W-:Y:S01]  /*6b70*/  SHF.R.U32.HI R4, RZ, UR4, R5 ;  /* 0x00000004ff047c19 */ /* 0x000fe20008011605 */
[----:B------:R-:W-:-:S03]  /*6b80*/  ULDC UR4, c[0x0][0x658] ;  /* 0x0001960000047ab9 */ /* 0x000fc60000000800 */
[--C-:B------:R-:W-:Y:S01]  /*6b90*/  SHF.R.U64 R20, R9, UR6, R4.reuse ;  /* 0x0000000609147c19 */ /* 0x100fe20008001204 */
[----:B------:R-:W1:Y:S01]  /*6ba0*/  F2I.U32.TRUNC.NTZ R22, R22 ;  /* 0x0000001600167305 */ /* 0x000e62000020f000 */
[----:B------:R-:W-:Y:S01]  /*6bb0*/  SHF.R.U32.HI R5, RZ, UR6, R4 ;  /* 0x00000006ff057c19 */ /* 0x000fe20008011604 */
[----:B---3--:R-:W-:-:S03]  /*6bc0*/  IMAD.MOV R6, RZ, RZ, -R6 ;  /* 0x000000ffff067224 */ /* 0x008fc600078e0a06 */
[----:B------:R-:W-:Y:S01]  /*6bd0*/  SHF.R.U64 R18, R20, UR4, R5 ;  /* 0x0000000414127c19 */ /* 0x000fe20008001205 */
[----:B--2---:R-:W-:Y:S01]  /*6be0*/  IMAD R15, R24, R6, R15 ;  /* 0x00000006180f7224 */ /* 0x004fe200078e020f */
[----:B------:R-:W-:-:S03]  /*6bf0*/  SHF.R.U32.HI R23, RZ, UR4, R5 ;  /* 0x00000004ff177c19 */ /* 0x000fc60008011605 */
[----:B------:R-:W-:Y:S02]  /*6c00*/  IMAD.MOV.U32 R4, RZ, RZ, R18 ;  /* 0x000000ffff047224 */ /* 0x000fe400078e0012 */
[----:B------:R-:W-:Y:S01]  /*6c10*/  IMAD.MOV.U32 R5, RZ, RZ, R23 ;  /* 0x000000ffff057224 */ /* 0x000fe200078e0017 */
[----:B-1----:R-:W-:Y:S06]  /*6c20*/  @!P1 BRA `(.L_x_177) ;  /* 0x0000000000289947 */ /* 0x002fec0003800000 */
[----:B------:R-:W-:Y:S02]  /*6c30*/  ULDC UR4, c[0x0][0x64c] ;  /* 0x0001930000047ab9 */ /* 0x000fe40000000800 */
[----:B------:R-:W-:-:S05]  /*6c40*/  IADD3 R5, P1, R18, UR4, RZ ;  /* 0x0000000412057c10 */ /* 0x000fca000ff3e0ff */
[----:B------:R-:W-:-:S04]  /*6c50*/  IMAD.X R23, RZ, RZ, R23, P1 ;  /* 0x000000ffff177224 */ /* 0x000fc800008e0617 */
[----:B------:R-:W-:-:S04]  /*6c60*/  IMAD.WIDE.U32 R6, R23, UR8, RZ ;  /* 0x0000000817067c25 */ /* 0x000fc8000f8e00ff */
[----:B------:R-:W-:-:S04]  /*6c70*/  IMAD.WIDE.U32 R6, P1, R5, UR9, R6 ;  /* 0x0000000905067c25 */ /* 0x000fc8000f820006 */
[----:B------:R-:W-:-:S04]  /*6c80*/  IMAD.WIDE.U32 R4, R5, UR8, RZ ;  /* 0x0000000805047c25 */ /* 0x000fc8000f8e00ff */
[----:B------:R-:W-:Y:S01]  /*6c90*/  IMAD.MOV.U32 R4, RZ, RZ, R7 ;  /* 0x000000ffff047224 */ /* 0x000fe200078e0007 */
[----:B------:R-:W-:Y:S01]  /*6ca0*/  IADD3 RZ, P3, R5, R6, RZ ;  /* 0x0000000605ff7210 */ /* 0x000fe20007f7e0ff */
[----:B------:R-:W-:-:S04]  /*6cb0*/  IMAD.X R5, RZ, RZ, RZ, P1 ;  /* 0x000000ffff057224 */ /* 0x000fc800008e06ff */
[----:B------:R-:W-:-:S08]  /*6cc0*/  IMAD.WIDE.U32.X R4, R23, UR9, R4, P3 ;  /* 0x0000000917047c25 */ /* 0x000fd000098e0404 */
.L_x_177:
[----:B------:R-:W-:Y:S01]  /*6cd0*/  ISETP.NE.AND P1, PT, R2, 0x1, PT ;  /* 0x000000010200780c */ /* 0x000fe20003f25270 */
[----:B------:R-:W-:Y:S01]  /*6ce0*/  ULDC UR4, c[0x0][0x648] ;  /* 0x0001920000047ab9 */ /* 0x000fe20000000800 */
[----:B------:R-:W-:Y:S01]  /*6cf0*/  LOP3.LUT R20, R20, UR17, RZ, 0xc0, !PT ;  /* 0x0000001114147c12 */ /* 0x000fe2000f8ec0ff */
[----:B------:R-:W-:Y:S01]  /*6d00*/  IMAD.MOV R22, RZ, RZ, -R22 ;  /* 0x000000ffff167224 */ /* 0x000fe200078e0a16 */
[----:B------:R-:W-:Y:S01]  /*6d10*/  SHF.R.U64 R5, R4, UR4, R5 ;  /* 0x0000000404057c19 */ /* 0x000fe20008001205 */
[----:B------:R-:W-:Y:S01]  /*6d20*/  ULDC UR4, c[0x0][0x638] ;  /* 0x00018e0000047ab9 */ /* 0x000fe20000000800 */
[----:B------:R-:W-:Y:S01]  /*6d30*/  LOP3.LUT R9, R9, UR16, RZ, 0xc0, !PT ;  /* 0x0000001009097c12 */ /* 0x000fe2000f8ec0ff */
[----:B------:R-:W-:Y:S01]  /*6d40*/  ULDC UR5, c[0x0][0x610] ;  /* 0x0001840000057ab9 */ /* 0x000fe20000000800 */
[----:B------:R-:W-:Y:S02]  /*6d50*/  IMAD.MOV.U32 R4, RZ, RZ, 0x1 ;  /* 0x00000001ff047424 */ /* 0x000fe400078e00ff */
[----:B------:R-:W-:-:S02]  /*6d60*/  IMAD.MOV R7, RZ, RZ, -R5 ;  /* 0x000000ffff077224 */ /* 0x000fc400078e0a05 */
[----:B------:R-:W-:Y:S02]  /*6d70*/  IMAD R20, R5, UR18, R20 ;  /* 0x0000001205147c24 */ /* 0x000fe4000f8e0214 */
[----:B0-----:R-:W-:Y:S02]  /*6d80*/  @P1 IMAD R15, R21, R22, R14 ;  /* 0x00000016150f1224 */ /* 0x001fe400078e020e */
[----:B------:R-:W-:Y:S01]  /*6d90*/  IMAD R18, R7, UR4, R18 ;  /* 0x0000000407127c24 */ /* 0x000fe2000f8e0212 */
[----:B------:R-:W-:Y:S01]  /*6da0*/  ULDC UR4, c[0x0][0x600] ;  /* 0x0001800000047ab9 */ /* 0x000fe20000000800 */
[----:B------:R-:W-:Y:S02]  /*6db0*/  IMAD R15, R20, UR5, R15 ;  /* 0x00000005140f7c24 */ /* 0x000fe4000f8e020f */
[----:B------:R-:W-:-:S05]  /*6dc0*/  IMAD R18, R18, UR4, R9 ;  /* 0x0000000412127c24 */ /* 0x000fca000f8e0209 */
[----:B------:R-:W-:Y:S02]  /*6dd0*/  SEL R9, R18, R15, !P1 ;  /* 0x0000000f12097207 */ /* 0x000fe40004800000 */
[----:B------:R-:W-:-:S07]  /*6de0*/  SEL R7, R15, R18, !P1 ;  /* 0x000000120f077207 */ /* 0x000fce0004800000 */
.L_x_175:
[----:B------:R-:W-:Y:S05]  /*6df0*/  BSYNC B1 ;  /* 0x0000000000017941 */ /* 0x000fea0003800000 */
.L_x_174:
[----:B------:R-:W-:-:S13]  /*6e00*/  LOP3.LUT P1, RZ, R4, 0xff, RZ, 0xc0, !PT ;  /* 0x000000ff04ff7812 */ /* 0x000fda000782c0ff */
[----:B------:R-:W-:Y:S05]  /*6e10*/  @P1 BRA `(.L_x_178) ;  /* 0xfffffff4004c1947 */ /* 0x000fea000383ffff */
[----:B------:R-:W-:Y:S05]  /*6e20*/  BSYNC B0 ;  /* 0x0000000000007941 */ /* 0x000fea0003800000 */
.L_x_166:
[----:B------:R-:W-:-:S03]  /*6e30*/  UMOV UR4, 0xffffffff ;  /* 0xffffffff00047882 */ /* 0x000fc60000000000 */
[----:B------:R-:W-:Y:S05]  /*6e40*/  BRA.DIV UR4, `(.L_x_179) ;  /* 0x0000000604387947 */ /* 0x000fea000b800000 */
[----:B------:R-:W-:-:S13]  /*6e50*/  ELECT P6, URZ, PT ;  /* 0x00000000003f782f */ /* 0x000fda00038c0000 */
.L_x_194:
[----:B------:R-:W-:Y:S04]  /*6e60*/  BSSY B0, `(.L_x_180) ;  /* 0x0000034000007945 */ /* 0x000fe80003800000 */
[----:B------:R-:W-:Y:S05]  /*6e70*/  @!P6 BRA `(.L_x_181) ;  /* 0x0000000000c8e947 */ /* 0x000fea0003800000 */
[----:B------:R-:W-:-:S04]  /*6e80*/  LOP3.LUT R19, R19, 0x2, RZ, 0xfc, !PT ;  /* 0x0000000213137812 */ /* 0x000fc800078efcff */
[----:B------:R-:W-:-:S13]  /*6e90*/  ISETP.NE.AND P0, PT, R19, 0x3, PT ;  /* 0x000000031300780c */ /* 0x000fda0003f05270 */
[----:B------:R-:W-:Y:S05]  /*6ea0*/  @!P0 BRA `(.L_x_182) ;  /* 0x0000000000048947 */ /* 0x000fea0003800000 */
[----:B------:R-:W-:Y:S01]  /*6eb0*/  BPT.TRAP 0x1 ;  /* 0x000000040000795c */ /* 0x000fe20000300000 */
.L_x_182:
[----:B------:R-:W0:Y:S01]  /*6ec0*/  S2R R3, SR_CgaCtaId ;  /* 0x0000000000037919 */ /* 0x000e220000008800 */
[----:B------:R-:W-:-:S04]  /*6ed0*/  MOV R2, 0x400 ;  /* 0x0000040000027802 */ /* 0x000fc80000000f00 */
[----:B0-----:R-:W-:Y:S02]  /*6ee0*/  LEA R3, R3, R2, 0x18 ;  /* 0x0000000203037211 */ /* 0x001fe400078ec0ff */
[----:B------:R-:W-:-:S03]  /*6ef0*/  SHF.L.U32 R2, R0, 0x1f, RZ ;  /* 0x0000001f00027819 */ /* 0x000fc600000006ff */
[----:B------:R-:W-:-:S04]  /*6f00*/  VIADD R3, R3, 0x28 ;  /* 0x0000002803037836 */ /* 0x000fc80000000000 */
[C---:B------:R-:W-:Y:S02]  /*6f10*/  IMAD R7, R12.reuse, 0x8, R3 ;  /* 0x000000080c077824 */ /* 0x040fe400078e0203 */
[----:B------:R-:W-:Y:S02]  /*6f20*/  VIADD R12, R12, 0x1 ;  /* 0x000000010c0c7836 */ /* 0x000fe40000000000 */
[----:B------:R-:W0:Y:S03]  /*6f30*/  SYNCS.PHASECHK.TRANS64.TRYWAIT P0, [R7+URZ], R2 ;  /* 0x00000002070075a7 */ /* 0x000e26000800017f */
[----:B------:R-:W-:-:S04]  /*6f40*/  ISETP.NE.AND P1, PT, R12, 0x5, PT ;  /* 0x000000050c00780c */ /* 0x000fc80003f25270 */
[----:B------:R-:W-:Y:S02]  /*6f50*/  SEL R5, RZ, 0x1, P1 ;  /* 0x00000001ff057807 */ /* 0x000fe40000800000 */
[----:B------:R-:W-:Y:S02]  /*6f60*/  SEL R12, R12, RZ, P1 ;  /* 0x000000ff0c0c7207 */ /* 0x000fe40000800000 */
[----:B------:R-:W-:-:S03]  /*6f70*/  LOP3.LUT R5, R0, R5, RZ, 0x3c, !PT ;  /* 0x0000000500057212 */ /* 0x000fc600078e3cff */
[----:B------:R-:W-:Y:S01]  /*6f80*/  IMAD R9, R12, 0x8, R3 ;  /* 0x000000080c097824 */ /* 0x000fe200078e0203 */
[----:B------:R-:W-:Y:S01]  /*6f90*/  SHF.L.U32 R4, R5, 0x1f, RZ ;  /* 0x0000001f05047819 */ /* 0x000fe200000006ff */
[----:B0-----:R-:W-:Y:S06]  /*6fa0*/  @!P0 BRA `(.L_x_183) ;  /* 0x0000000400008947 */ /* 0x001fec0003800000 */
.L_x_195:
[----:B------:R-:W1:Y:S01]  /*6fb0*/  SYNCS.PHASECHK.TRANS64.TRYWAIT P0, [R9+URZ], R4 ;  /* 0x00000004090075a7 */ /* 0x000e62000800017f */
[----:B------:R-:W-:-:S05]  /*6fc0*/  VIADD R0, R12, 0x1 ;  /* 0x000000010c007836 */ /* 0x000fca0000000000 */
[----:B------:R-:W-:-:S04]  /*6fd0*/  ISETP.NE.AND P1, PT, R0, 0x5, PT ;  /* 0x000000050000780c */ /* 0x000fc80003f25270 */
[----:B0-----:R-:W-:Y:S02]  /*6fe0*/  SEL R2, RZ, 0x1, P1 ;  /* 0x00000001ff027807 */ /* 0x001fe40000800000 */
[----:B------:R-:W-:Y:S02]  /*6ff0*/  SEL R0, R0, RZ, P1 ;  /* 0x000000ff00007207 */ /* 0x000fe40000800000 */
[----:B------:R-:W-:-:S03]  /*7000*/  LOP3.LUT R7, R5, R2, RZ, 0x3c, !PT ;  /* 0x0000000205077212 */ /* 0x000fc600078e3cff */
[----:B------:R-:W-:Y:S01]  /*7010*/  IMAD R6, R0, 0x8, R3 ;  /* 0x0000000800067824 */ /* 0x000fe200078e0203 */
[----:B------:R-:W-:Y:S01]  /*7020*/  SHF.L.U32 R5, R7, 0x1f, RZ ;  /* 0x0000001f07057819 */ /* 0x000fe200000006ff */
[----:B-1----:R-:W-:Y:S06]  /*7030*/  @!P0 BRA `(.L_x_184) ;  /* 0x0000000000f08947 */ /* 0x002fec0003800000 */
.L_x_196:
[----:B------:R-:W1:Y:S01]  /*7040*/  SYNCS.PHASECHK.TRANS64.TRYWAIT P0, [R6+URZ], R5 ;  /* 0x00000005060075a7 */ /* 0x000e62000800017f */
[----:B------:R-:W-:-:S05]  /*7050*/  VIADD R0, R0, 0x1 ;  /* 0x0000000100007836 */ /* 0x000fca0000000000 */
[----:B------:R-:W-:-:S04]  /*7060*/  ISETP.NE.AND P1, PT, R0, 0x5, PT ;  /* 0x000000050000780c */ /* 0x000fc80003f25270 */
[----:B------:R-:W-:Y:S02]  /*7070*/  SEL R2, RZ, 0x1, P1 ;  /* 0x00000001ff027807 */ /* 0x000fe40000800000 */
[----:B------:R-:W-:Y:S02]  /*7080*/  SEL R0, R0, RZ, P1 ;  /* 0x000000ff00007207 */ /* 0x000fe40000800000 */
[----:B------:R-:W-:-:S03]  /*7090*/  LOP3.LUT R7, R7, R2, RZ, 0x3c, !PT ;  /* 0x0000000207077212 */ /* 0x000fc600078e3cff */
[----:B0-----:R-:W-:Y:S01]  /*70a0*/  IMAD R9, R0, 0x8, R3 ;  /* 0x0000000800097824 */ /* 0x001fe200078e0203 */
[----:B------:R-:W-:Y:S01]  /*70b0*/  SHF.L.U32 R4, R7, 0x1f, RZ ;  /* 0x0000001f07047819 */ /* 0x000fe200000006ff */
[----:B-1----:R-:W-:Y:S06]  /*70c0*/  @!P0 BRA `(.L_x_185) ;  /* 0x0000000000e08947 */ /* 0x002fec0003800000 */
.L_x_197:
[----:B------:R-:W1:Y:S01]  /*70d0*/  SYNCS.PHASECHK.TRANS64.TRYWAIT P0, [R9+URZ], R4 ;  /* 0x00000004090075a7 */ /* 0x000e62000800017f */
[----:B------:R-:W-:-:S05]  /*70e0*/  VIADD R0, R0, 0x1 ;  /* 0x0000000100007836 */ /* 0x000fca0000000000 */
[----:B------:R-:W-:-:S04]  /*70f0*/  ISETP.NE.AND P1, PT, R0, 0x5, PT ;  /* 0x000000050000780c */ /* 0x000fc80003f25270 */
[----:B------:R-:W-:Y:S02]  /*7100*/  SEL R2, RZ, 0x1, P1 ;  /* 0x00000001ff027807 */ /* 0x000fe40000800000 */
[----:B------:R-:W-:Y:S02]  /*7110*/  SEL R0, R0, RZ, P1 ;  /* 0x000000ff00007207 */ /* 0x000fe40000800000 */
[----:B------:R-:W-:Y:S01]  /*7120*/  LOP3.LUT R2, R7, R2, RZ, 0x3c, !PT ;  /* 0x0000000207027212 */ /* 0x000fe200078e3cff */
[----:B-1----:R-:W-:Y:S06]  /*7130*/  @!P0 BRA `(.L_x_186) ;  /* 0x0000000000d88947 */ /* 0x002fec0003800000 */
.L_x_198:
[----:B------:R-:W-:Y:S01]  /*7140*/  IMAD R3, R0, 0x8, R3 ;  /* 0x0000000800037824 */ /* 0x000fe200078e0203 */
[----:B------:R-:W-:-:S07]  /*7150*/  SHF.L.U32 R0, R2, 0x1f, RZ ;  /* 0x0000001f02007819 */ /* 0x000fce00000006ff */
.L_x_187:
[----:B--2---:R2:W3:Y:S02]  /*7160*/  SYNCS.PHASECHK.TRANS64.TRYWAIT P0, [R3+URZ], R0 ;  /* 0x00000000030075a7 */ /* 0x0044e4000800017f */
[----:B---3--:R-:W-:Y:S05]  /*7170*/  @!P0 NANOSLEEP.SYNCS 0x989680 ;  /* 0x009896800000895d */ /* 0x008fea0003900000 */
[----:B------:R-:W3:Y:S02]  /*7180*/  @!P0 SYNCS.PHASECHK.TRANS64 P0, [R3+URZ], R0 ;  /* 0x00000000030085a7 */ /* 0x000ee4000800007f */
[----:B---3--:R-:W-:Y:S05]  /*7190*/  @!P0 BRA `(.L_x_187) ;  /* 0xfffffffc00f08947 */ /* 0x008fea000383ffff */
.L_x_181:
[----:B------:R-:W-:Y:S05]  /*71a0*/  BSYNC B0 ;  /* 0x0000000000007941 */ /* 0x000fea0003800000 */
.L_x_180:
[----:B------:R-:W-:Y:S05]  /*71b0*/  EXIT ;  /* 0x000000000000794d */ /* 0x000fea0003800000 */
.L_x_17:
[----:B---3--:R3:W4:Y:S02]  /*71c0*/  SYNCS.PHASECHK.TRANS64.TRYWAIT P1, [R3+URZ], R0 ;  /* 0x00000000030075a7 */ /* 0x008724000802017f */
[----:B----4-:R-:W-:Y:S05]  /*71d0*/  @!P1 NANOSLEEP.SYNCS 0x989680 ;  /* 0x009896800000995d */ /* 0x010fea0003900000 */
[----:B------:R-:W4:Y:S02]  /*71e0*/  @!P1 SYNCS.PHASECHK.TRANS64 P1, [R3+URZ], R0 ;  /* 0x00000000030095a7 */ /* 0x000f24000802007f */
[----:B----4-:R-:W-:Y:S05]  /*71f0*/  @!P1 BRA `(.L_x_17) ;  /* 0xfffffffc00f09947 */ /* 0x010fea000383ffff */
[----:B------:R-:W-:Y:S05]  /*7200*/  BRA `(.L_x_16) ;  /* 0xffffffa0001c7947 */ /* 0x000fea000383ffff */
.L_x_22:
[----:B-1----:R1:W2:Y:S02]  /*7210*/  SYNCS.PHASECHK.TRANS64.TRYWAIT P1, [R5+URZ], R4 ;  /* 0x00000004050075a7 */ /* 0x0022a4000802017f */
[----:B--2---:R-:W-:Y:S05]  /*7220*/  @!P1 NANOSLEEP.SYNCS 0x989680 ;  /* 0x009896800000995d */ /* 0x004fea0003900000 */
[----:B------:R-:W2:Y:S02]  /*7230*/  @!P1 SYNCS.PHASECHK.TRANS64 P1, [R5+URZ], R4 ;  /* 0x00000004050095a7 */ /* 0x000ea4000802007f */
[----:B--2---:R-:W-:Y:S05]  /*7240*/  @!P1 BRA `(.L_x_22) ;  /* 0xfffffffc00f09947 */ /* 0x004fea000383ffff */
[----:B------:R-:W-:Y:S05]  /*7250*/  BRA `(.L_x_21) ;  /* 0xffffffa400687947 */ /* 0x000fea000383ffff */
.L_x_167:
[----:B------:R-:W-:Y:S01]  /*7260*/  BSSY B1, `(.L_x_188) ;  /* 0x0000006000017945 */ /* 0x000fe20003800000 */
[----:B------:R-:W-:-:S07]  /*7270*/  IMAD.MOV.U32 R15, RZ, RZ, -0x1 ;  /* 0xffffffffff0f7424 */ /* 0x000fce00078e00ff */
[----:B------:R-:W-:Y:S05]  /*7280*/  WARPSYNC.COLLECTIVE R15, `(.L_x_189) ;  /* 0x000000000f0c7348 */ /* 0x000fea0003c00000 */
[----:B------:R-:W-:Y:S02]  /*7290*/  ELECT P6, UR62, PT ;  /* 0x00000000003e782f */ /* 0x000fe400038c0000 */
[----:B------:R-:W-:Y:S01]  /*72a0*/  MOV R14, UR62 ;  /* 0x0000003e000e7c02 */ /* 0x000fe20008000f00 */
[----:B------:R-:W-:Y:S10]  /*72b0*/  ENDCOLLECTIVE ;  /* 0x000000000000791b */ /* 0x000ff40003800000 */
.L_x_189:
[----:B------:R-:W-:Y:S05]  /*72c0*/  BSYNC B1 ;  /* 0x0000000000017941 */ /* 0x000fea0003800000 */
.L_x_188:
[----:B------:R-:W-:Y:S05]  /*72d0*/  BRA `(.L_x_190) ;  /* 0xfffffff000287947 */ /* 0x000fea000383ffff */
.L_x_170:
[----:B0-----:R0:W1:Y:S02]  /*72e0*/  SYNCS.PHASECHK.TRANS64.TRYWAIT P1, [R14+URZ+0x28], R7 ;  /* 0x000028070e0075a7 */ /* 0x001064000802017f */
[----:B-1----:R-:W-:Y:S05]  /*72f0*/  @!P1 NANOSLEEP.SYNCS 0x989680 ;  /* 0x009896800000995d */ /* 0x002fea0003900000 */
[----:B------:R-:W1:Y:S02]  /*7300*/  @!P1 SYNCS.PHASECHK.TRANS64 P1, [R14+URZ+0x28], R7 ;  /* 0x000028070e0095a7 */ /* 0x000e64000802007f */
[----:B-1----:R-:W-:Y:S05]  /*7310*/  @!P1 BRA `(.L_x_170) ;  /* 0xfffffffc00f09947 */ /* 0x002fea000383ffff */
[----:B------:R-:W-:Y:S05]  /*7320*/  BRA `(.L_x_191) ;  /* 0xfffffff0005c7947 */ /* 0x000fea000383ffff */
.L_x_179:
[----:B------:R-:W-:Y:S01]  /*7330*/  BSSY B0, `(.L_x_192) ;  /* 0x0000006000007945 */ /* 0x000fe20003800000 */
[----:B------:R-:W-:-:S07]  /*7340*/  IMAD.MOV.U32 R15, RZ, RZ, -0x1 ;  /* 0xffffffffff0f7424 */ /* 0x000fce00078e00ff */
[----:B------:R-:W-:Y:S05]  /*7350*/  WARPSYNC.COLLECTIVE R15, `(.L_x_193) ;  /* 0x000000000f0c7348 */ /* 0x000fea0003c00000 */
[----:B------:R-:W-:Y:S02]  /*7360*/  ELECT P6, UR62, PT ;  /* 0x00000000003e782f */ /* 0x000fe400038c0000 */
[----:B------:R-:W-:Y:S01]  /*7370*/  MOV R14, UR62 ;  /* 0x0000003e000e7c02 */ /* 0x000fe20008000f00 */
[----:B------:R-:W-:Y:S10]  /*7380*/  ENDCOLLECTIVE ;  /* 0x000000000000791b */ /* 0x000ff40003800000 */
.L_x_193:
[----:B------:R-:W-:Y:S05]  /*7390*/  BSYNC B0 ;  /* 0x0000000000007941 */ /* 0x000fea0003800000 */
.L_x_192:
[----:B------:R-:W-:Y:S05]  /*73a0*/  BRA `(.L_x_194) ;  /* 0xfffffff800ac7947 */ /* 0x000fea000383ffff */
.L_x_183:
[----:B0-----:R0:W1:Y:S02]  /*73b0*/  SYNCS.PHASECHK.TRANS64.TRYWAIT P0, [R7+URZ], R2 ;  /* 0x00000002070075a7 */ /* 0x001064000800017f */
[----:B-1----:R-:W-:Y:S05]  /*73c0*/  @!P0 NANOSLEEP.SYNCS 0x989680 ;  /* 0x009896800000895d */ /* 0x002fea0003900000 */
[----:B------:R-:W1:Y:S02]  /*73d0*/  @!P0 SYNCS.PHASECHK.TRANS64 P0, [R7+URZ], R2 ;  /* 0x00000002070085a7 */ /* 0x000e64000800007f */
[----:B-1----:R-:W-:Y:S05]  /*73e0*/  @!P0 BRA `(.L_x_183) ;  /* 0xfffffffc00f08947 */ /* 0x002fea000383ffff */
[----:B------:R-:W-:Y:S05]  /*73f0*/  BRA `(.L_x_195) ;  /* 0xfffffff800ec7947 */ /* 0x000fea000383ffff */
.L_x_184:
[----:B0-----:R0:W1:Y:S02]  /*7400*/  SYNCS.PHASECHK.TRANS64.TRYWAIT P0, [R9+URZ], R4 ;  /* 0x00000004090075a7 */ /* 0x001064000800017f */
[----:B-1----:R-:W-:Y:S05]  /*7410*/  @!P0 NANOSLEEP.SYNCS 0x989680 ;  /* 0x009896800000895d */ /* 0x002fea0003900000 */
[----:B------:R-:W1:Y:S02]  /*7420*/  @!P0 SYNCS.PHASECHK.TRANS64 P0, [R9+URZ], R4 ;  /* 0x00000004090085a7 */ /* 0x000e64000800007f */
[----:B-1----:R-:W-:Y:S05]  /*7430*/  @!P0 BRA `(.L_x_184) ;  /* 0xfffffffc00f08947 */ /* 0x002fea000383ffff */
[----:B------:R-:W-:Y:S05]  /*7440*/  BRA `(.L_x_196) ;  /* 0xfffffff800fc7947 */ /* 0x000fea000383ffff */
.L_x_185:
[----:B0-----:R0:W1:Y:S02]  /*7450*/  SYNCS.PHASECHK.TRANS64.TRYWAIT P0, [R6+URZ], R5 ;  /* 0x00000005060075a7 */ /* 0x001064000800017f */
[----:B-1----:R-:W-:Y:S05]  /*7460*/  @!P0 NANOSLEEP.SYNCS 0x989680 ;  /* 0x009896800000895d */ /* 0x002fea0003900000 */
[----:B------:R-:W1:Y:S02]  /*7470*/  @!P0 SYNCS.PHASECHK.TRANS64 P0, [R6+URZ], R5 ;  /* 0x00000005060085a7 */ /* 0x000e64000800007f */
[----:B-1----:R-:W-:Y:S05]  /*7480*/  @!P0 BRA `(.L_x_185) ;  /* 0xfffffffc00f08947 */ /* 0x002fea000383ffff */
[----:B------:R-:W-:Y:S05]  /*7490*/  BRA `(.L_x_197) ;  /* 0xfffffffc000c7947 */ /* 0x000fea000383ffff */
.L_x_186:
[----:B-1----:R1:W2:Y:S02]  /*74a0*/  SYNCS.PHASECHK.TRANS64.TRYWAIT P0, [R9+URZ], R4 ;  /* 0x00000004090075a7 */ /* 0x0022a4000800017f */
[----:B--2---:R-:W-:Y:S05]  /*74b0*/  @!P0 NANOSLEEP.SYNCS 0x989680 ;  /* 0x009896800000895d */ /* 0x004fea0003900000 */
[----:B------:R-:W2:Y:S02]  /*74c0*/  @!P0 SYNCS.PHASECHK.TRANS64 P0, [R9+URZ], R4 ;  /* 0x00000004090085a7 */ /* 0x000ea4000800007f */
[----:B--2---:R-:W-:Y:S05]  /*74d0*/  @!P0 BRA `(.L_x_186) ;  /* 0xfffffffc00f08947 */ /* 0x004fea000383ffff */
[----:B------:R-:W-:Y:S05]  /*74e0*/  BRA `(.L_x_198) ;  /* 0xfffffffc00147947 */ /* 0x000fea000383ffff */
.L_x_199:
[----:B------:R-:W-:-:S00]  /*74f0*/  BRA `(.L_x_199) ;  /* 0xfffffffc00fc7947 */ /* 0x000fc0000383ffff */
[----:B------:R-:W-:-:S00]  /*7500*/  NOP ;  /* 0x0000000000007918 */ /* 0x000fc00000000000 */
[----:B------:R-:W-:-:S00]  /*7510*/  NOP ;  /* 0x0000000000007918 */ /* 0x000fc00000000000 */
[----:B------:R-:W-:-:S00]  /*7520*/  NOP ;  /* 0x0000000000007918 */ /* 0x000fc00000000000 */
[----:B------:R-:W-:-:S00]  /*7530*/  NOP ;  /* 0x0000000000007918 */ /* 0x000fc00000000000 */
[----:B------:R-:W-:-:S00]  /*7540*/  NOP ;  /* 0x0000000000007918 */ /* 0x000fc00000000000 */
[----:B------:R-:W-:-:S00]  /*7550*/  NOP ;  /* 0x0000000000007918 */ /* 0x000fc00000000000 */
[----:B------:R-:W-:-:S00]  /*7560*/  NOP ;  /* 0x0000000000007918 */ /* 0x000fc00000000000 */
[----:B------:R-:W-:-:S00]  /*7570*/  NOP ;  /* 0x0000000000007918 */ /* 0x000fc00000000000 */
.L_x_200:


//--------------------- .nv.global.init           --------------------------
	.section	.nv.global.init,"aw",@progbits
.nv.global.init:
	.type		$str$22,@object
	.size		$str$22,($str$23 - $str$22)
$str$22:
        /*0000*/ 	.byte	0x6b, 0x5f, 0x74, 0x69, 0x6c, 0x65, 0x5f, 0x63, 0x6f, 0x75, 0x6e, 0x74, 0x20, 0x3e, 0x3d, 0x20
        /*0010*/ 	.byte	0x31, 0x00
	.type		$str$23,@object
	.size		$str$23,(__unnamed_1 - $str$23)
$str$23:
        /*0012*/ 	.byte	0x2f, 0x74, 0x6d, 0x70, 0x2f, 0x63, 0x75, 0x74, 0x6c, 0x61, 0x73, 0x73, 0x5f, 0x73, 0x77, 0x65
        /*0022*/ 	.byte	0x65, 0x70, 0x5f, 0x73, 0x72, 0x63, 0x2f, 0x69, 0x6e, 0x63, 0x6c, 0x75, 0x64, 0x65, 0x2f, 0x63
        /*0032*/ 	.byte	0x75, 0x74, 0x6c, 0x61, 0x73, 0x73, 0x2f, 0x67, 0x65, 0x6d, 0x6d, 0x2f, 0x63, 0x6f, 0x6c, 0x6c
        /*0042*/ 	.byte	0x65, 0x63, 0x74, 0x69, 0x76, 0x65, 0x2f, 0x73, 0x6d, 0x39, 0x30, 0x5f, 0x6d, 0x6d, 0x61, 0x5f
        /*0052*/ 	.byte	0x74, 0x6d, 0x61, 0x5f, 0x67, 0x6d, 0x6d, 0x61, 0x5f, 0x73, 0x73, 0x5f, 0x77, 0x61, 0x72, 0x70
        /*0062*/ 	.byte	0x73, 0x70, 0x65, 0x63, 0x69, 0x61, 0x6c, 0x69, 0x7a, 0x65, 0x64, 0x2e, 0x68, 0x70, 0x70, 0x00
	.type		__unnamed_1,@object
	.size		__unnamed_1,(.L_0 - __unnamed_1)
__unnamed_1:
        /*0072*/ 	.byte	0x76, 0x6f, 0x69, 0x64, 0x20, 0x63, 0x75, 0x74, 0x6c, 0x61, 0x73, 0x73, 0x3a, 0x3a, 0x67, 0x65
        /* <DEDUP_REMOVED lines=172> */
        /*0b42*/ 	.byte	0x5d, 0x00
.L_0:


//--------------------- .nv.shared._ZN7cutlass13device_kernelINS_4gemm6kernel13GemmUniversalIN4cute5tupleIJiiiiEEENS1_10collective13CollectiveMmaINS1_34MainloopSm90TmaGmmaWarpSpecializedILi5ENS5_IJNS4_1CILi1EEESB_SB_EEENS1_35KernelTmaWarpSpecializedCooperativeEEENS5_IJNSA_ILi256EEENSA_ILi64EEENSA_ILi128EEEEEEaNS5_IJlSB_lEEEaSJ_NS4_8TiledMMAINS4_8MMA_AtomIJNS4_4SM904GMMA26MMA_64x64x32_S32S8S8_SS_TNEEEENS4_6LayoutINS5_IJNSA_ILi2EEESB_SB_EEENS5_IJSB_NSA_ILi0EEEST_EEEEENS5_IJNS4_10UnderscoreESW_SW_EEEEENS4_13SM90_TMA_LOADENS4_14ComposedLayoutINS4_7SwizzleILi3ELi4ELi3EEENS4_18smem_ptr_flag_bitsILi8EEENSQ_INS5_IJNSA_ILi8EEESH_EEENS5_IJSH_SB_EEEEEEEvNS4_8identityESZ_S19_vS1A_EENS_8epilogue10collective6detail29Sm90TmaWarpSpecializedAdapterINS1D_15DefaultEpilogueIaSJ_SJ_NS1C_6thread17LinearCombinationIaLi1EiiLNS1H_9ScaleType4KindE0ELNS_15FloatRoundStyleE2EaEENS1_15EpilogueDefaultEEEEEvvEEEEvNT_6ParamsE --------------------------
	.section	.nv.shared._ZN7cutlass13device_kernelINS_4gemm6kernel13GemmUniversalIN4cute5tupleIJiiiiEEENS1_10collective13CollectiveMmaINS1_34MainloopSm90TmaGmmaWarpSpecializedILi5ENS5_IJNS4_1CILi1EEESB_SB_EEENS1_35KernelTmaWarpSpecializedCooperativeEEENS5_IJNSA_ILi256EEENSA_ILi64EEENSA_ILi128EEEEEEaNS5_IJlSB_lEEEaSJ_NS4_8TiledMMAINS4_8MMA_AtomIJNS4_4SM904GMMA26MMA_64x64x32_S32S8S8_SS_TNEEEENS4_6LayoutINS5_IJNSA_ILi2EEESB_SB_EEENS5_IJSB_NSA_ILi0EEEST_EEEEENS5_IJNS4_10UnderscoreESW_SW_EEEEENS4_13SM90_TMA_LOADENS4_14ComposedLayoutINS4_7SwizzleILi3ELi4ELi3EEENS4_18smem_ptr_flag_bitsILi8EEENSQ_INS5_IJNSA_ILi8EEESH_EEENS5_IJSH_SB_EEEEEEEvNS4_8identityESZ_S19_vS1A_EENS_8epilogue10collective6detail29Sm90TmaWarpSpecializedAdapterINS1D_15DefaultEpilogueIaSJ_SJ_NS1C_6thread17LinearCombinationIaLi1EiiLNS1H_9ScaleType4KindE0ELNS_15FloatRoundStyleE2EaEENS1_15EpilogueDefaultEEEEEvvEEEEvNT_6ParamsE,"aw",@nobits
	.sectionflags	@""
	.align	16
	.zero		1024


//--------------------- .nv.shared.reserved.0     --------------------------
	.section	.nv.shared.reserved.0,"aw",@nobits
	.weak		__nv_reservedSMEM_offset_0_alias
	.size		__nv_reservedSMEM_offset_0_alias, 0, 0
	.other		__nv_reservedSMEM_offset_0_alias,@"STO_CUDA_RESERVED_SHARED STV_DEFAULT"
__nv_reservedSMEM_offset_0_alias:
	.zero		0


//--------------------- .nv.global                --------------------------
	.section	.nv.global,"aw",@nobits
.nv.global:
	.type		_ZN39_INTERNAL_e95555a5_4_k_cu_f8bb9697_65914cute1_E,@object
	.size		_ZN39_INTERNAL_e95555a5_4_k_cu_f8bb9697_65914cute1_E,(_ZN39_INTERNAL_e95555a5_4_k_cu_f8bb9697_65914cuda3std3__45__cpo6cbeginE - _ZN39_INTERNAL_e95555a5_4_k_cu_f8bb9697_65914cute1_E)
_ZN39_INTERNAL_e95555a5_4_k_cu_f8bb9697_65914cute1_E:
	.zero		1
	.type		_ZN39_INTERNAL_e95555a5_4_k_cu_f8bb9697_65914cuda3std3__45__cpo6cbeginE,@object
	.size		_ZN39_INTERNAL_e95555a5_4_k_cu_f8bb9697_65914cuda3std3__45__cpo6cbeginE,(_ZN39_INTERNAL_e95555a5_4_k_cu_f8bb9697_65914cuda3std3__48in_placeE - _ZN39_INTERNAL_e95555a5_4_k_cu_f8bb9697_65914cuda3std3__45__cpo6cbeginE)
_ZN39_INTERNAL_e95555a5_4_k_cu_f8bb9697_65914cuda3std3__45__cpo6cbeginE:
	.zero		1
	.type		_ZN39_INTERNAL_e95555a5_4_k_cu_f8bb9697_65914cuda3std3__48in_placeE,@object
	.size		_ZN39_INTERNAL_e95555a5_4_k_cu_f8bb9697_65914cuda3std3__48in_placeE,(_ZN39_INTERNAL_e95555a5_4_k_cu_f8bb9697_65914cuda3std6ranges3__45__cpo9iter_moveE - _ZN39_INTERNAL_e95555a5_4_k_cu_f8bb9697_65914cuda3std3__48in_placeE)
_ZN39_INTERNAL_e95555a5_4_k_cu_f8bb9697_65914cuda3std3__48in_placeE:
	.zero		1
	.type		_ZN39_INTERNAL_e95555a5_4_k_cu_f8bb9697_65914cuda3std6ranges3__45__cpo9iter_moveE,@object
	.size		_ZN39_INTERNAL_e95555a5_4_k_cu_f8bb9697_65914cuda3std6ranges3__45__cpo9iter_moveE,(_ZN39_INTERNAL_e95555a5_4_k_cu_f8bb9697_65914cuda3std3__45__cpo5beginE - _ZN39_INTERNAL_e95555a5_4_k_cu_f8bb9697_65914cuda3std6ranges3__45__cpo9iter_moveE)
_ZN39_INTERNAL_e95555a5_4_k_cu_f8bb9697_65914cuda3std6ranges3__45__cpo9iter_moveE:
	.zero		1
	.type		_ZN39_INTERNAL_e95555a5_4_k_cu_f8bb9697_65914cuda3std3__45__cpo5beginE,@object
	.size		_ZN39_INTERNAL_e95555a5_4_k_cu_f8bb9697_65914cuda3std3__45__cpo5beginE,(_ZN39_INTERNAL_e95555a5_4_k_cu_f8bb9697_65914cuda3std3__441_GLOBAL__N__e95555a5_4_k_cu_f8bb9697_65916ignoreE - _ZN39_INTERNAL_e95555a5_4_k_cu_f8bb9697_65914cuda3std3__45__cpo5beginE)
_ZN39_INTERNAL_e95555a5_4_k_cu_f8bb9697_65914cuda3std3__45__cpo5beginE:
	.zero		1
	.type		_ZN39_INTERNAL_e95555a5_4_k_cu_f8bb9697_65914cuda3std3__441_GLOBAL__N__e95555a5_4_k_cu_f8bb9697_65916ignoreE,@object
	.size		_ZN39_INTERNAL_e95555a5_4_k_cu_f8bb9697_65914cuda3std3__441_GLOBAL__N__e95555a5_4_k_cu_f8bb9697_65916ignoreE,(_ZN39_INTERNAL_e95555a5_4_k_cu_f8bb9697_65914cute7productE - _ZN39_INTERNAL_e95555a5_4_k_cu_f8bb9697_65914cuda3std3__441_GLOBAL__N__e95555a5_4_k_cu_f8bb9697_65916ignoreE)
_ZN39_INTERNAL_e95555a5_4_k_cu_f8bb9697_65914cuda3std3__441_GLOBAL__N__e95555a5_4_k_cu_f8bb9697_65916ignoreE:
	.zero		1
	.type		_ZN39_INTERNAL_e95555a5_4_k_cu_f8bb9697_65914cute7productE,@object
	.size		_ZN39_INTERNAL_e95555a5_4_k_cu_f8bb9697_65914cute7productE,(_ZN39_INTERNAL_e95555a5_4_k_cu_f8bb9697_65914cuda3std3__45__cpo3endE - _ZN39_INTERNAL_e95555a5_4_k_cu_f8bb9697_65914cute7productE)
_ZN39_INTERNAL_e95555a5_4_k_cu_f8bb9697_65914cute7productE:
	.zero		1
	.type		_ZN39_INTERNAL_e95555a5_4_k_cu_f8bb9697_65914cuda3std3__45__cpo3endE,@object
	.size		_ZN39_INTERNAL_e95555a5_4_k_cu_f8bb9697_65914cuda3std3__45__cpo3endE,(_ZN39_INTERNAL_e95555a5_4_k_cu_f8bb9697_65914cuda3std3__419piecewise_constructE - _ZN39_INTERNAL_e95555a5_4_k_cu_f8bb9697_65914cuda3std3__45__cpo3endE)
_ZN39_INTERNAL_e95555a5_4_k_cu_f8bb9697_65914cuda3std3__45__cpo3endE:
	.zero		1
	.type		_ZN39_INTERNAL_e95555a5_4_k_cu_f8bb9697_65914cuda3std3__419piecewise_constructE,@object
	.size		_ZN39_INTERNAL_e95555a5_4_k_cu_f8bb9697_65914cuda3std3__419piecewise_constructE,(_ZN39_INTERNAL_e95555a5_4_k_cu_f8bb9697_65914cuda3std3__45__cpo4cendE - _ZN39_INTERNAL_e95555a5_4_k_cu_f8bb9697_65914cuda3std3__419piecewise_constructE)
_ZN39_INTERNAL_e95555a5_4_k_cu_f8bb9697_65914cuda3std3__419piecewise_constructE:
	.zero		1
	.type		_ZN39_INTERNAL_e95555a5_4_k_cu_f8bb9697_65914cuda3std3__45__cpo4cendE,@object
	.size		_ZN39_INTERNAL_e95555a5_4_k_cu_f8bb9697_65914cuda3std3__45__cpo4cendE,(_ZN39_INTERNAL_e95555a5_4_k_cu_f8bb9697_65914cuda3std6ranges3__45__cpo4swapE - _ZN39_INTERNAL_e95555a5_4_k_cu_f8bb9697_65914cuda3std3__45__cpo4cendE)
_ZN39_INTERNAL_e95555a5_4_k_cu_f8bb9697_65914cuda3std3__45__cpo4cendE:
	.zero		1
	.type		_ZN39_INTERNAL_e95555a5_4_k_cu_f8bb9697_65914cuda3std6ranges3__45__cpo4swapE,@object
	.size		_ZN39_INTERNAL_e95555a5_4_k_cu_f8bb9697_65914cuda3std6ranges3__45__cpo4swapE,(.L_8 - _ZN39_INTERNAL_e95555a5_4_k_cu_f8bb9697_65914cuda3std6ranges3__45__cpo4swapE)
_ZN39_INTERNAL_e95555a5_4_k_cu_f8bb9697_65914cuda3std6ranges3__45__cpo4swapE:
	.zero		1
.L_8:


//--------------------- .nv.constant0._ZN7cutlass13device_kernelINS_4gemm6kernel13GemmUniversalIN4cute5tupleIJiiiiEEENS1_10collective13CollectiveMmaINS1_34MainloopSm90TmaGmmaWarpSpecializedILi5ENS5_IJNS4_1CILi1EEESB_SB_EEENS1_35KernelTmaWarpSpecializedCooperativeEEENS5_IJNSA_ILi256EEENSA_ILi64EEENSA_ILi128EEEEEEaNS5_IJlSB_lEEEaSJ_NS4_8TiledMMAINS4_8MMA_AtomIJNS4_4SM904GMMA26MMA_64x64x32_S32S8S8_SS_TNEEEENS4_6LayoutINS5_IJNSA_ILi2EEESB_SB_EEENS5_IJSB_NSA_ILi0EEEST_EEEEENS5_IJNS4_10UnderscoreESW_SW_EEEEENS4_13SM90_TMA_LOADENS4_14ComposedLayoutINS4_7SwizzleILi3ELi4ELi3EEENS4_18smem_ptr_flag_bitsILi8EEENSQ_INS5_IJNSA_ILi8EEESH_EEENS5_IJSH_SB_EEEEEEEvNS4_8identityESZ_S19_vS1A_EENS_8epilogue10collective6detail29Sm90TmaWarpSpecializedAdapterINS1D_15DefaultEpilogueIaSJ_SJ_NS1C_6thread17LinearCombinationIaLi1EiiLNS1H_9ScaleType4KindE0ELNS_15FloatRoundStyleE2EaEENS1_15EpilogueDefaultEEEEEvvEEEEvNT_6ParamsE --------------------------
	.section	.nv.constant0._ZN7cutlass13device_kernelINS_4gemm6kernel13GemmUniversalIN4cute5tupleIJiiiiEEENS1_10collective13CollectiveMmaINS1_34MainloopSm90TmaGmmaWarpSpecializedILi5ENS5_IJNS4_1CILi1EEESB_SB_EEENS1_35KernelTmaWarpSpecializedCooperativeEEENS5_IJNSA_ILi256EEENSA_ILi64EEENSA_ILi128EEEEEEaNS5_IJlSB_lEEEaSJ_NS4_8TiledMMAINS4_8MMA_AtomIJNS4_4SM904GMMA26MMA_64x64x32_S32S8S8_SS_TNEEEENS4_6LayoutINS5_IJNSA_ILi2EEESB_SB_EEENS5_IJSB_NSA_ILi0EEEST_EEEEENS5_IJNS4_10UnderscoreESW_SW_EEEEENS4_13SM90_TMA_LOADENS4_14ComposedLayoutINS4_7SwizzleILi3ELi4ELi3EEENS4_18smem_ptr_flag_bitsILi8EEENSQ_INS5_IJNSA_ILi8EEESH_EEENS5_IJSH_SB_EEEEEEEvNS4_8identityESZ_S19_vS1A_EENS_8epilogue10collective6detail29Sm90TmaWarpSpecializedAdapterINS1D_15DefaultEpilogueIaSJ_SJ_NS1C_6thread17LinearCombinationIaLi1EiiLNS1H_9ScaleType4KindE0ELNS_15FloatRoundStyleE2EaEENS1_15EpilogueDefaultEEEEEvvEEEEvNT_6ParamsE,"a",@progbits
	.sectionflags	@""
	.align	4
.nv.constant0._ZN7cutlass13device_kernelINS_4gemm6kernel13GemmUniversalIN4cute5tupleIJiiiiEEENS1_10collective13CollectiveMmaINS1_34MainloopSm90TmaGmmaWarpSpecializedILi5ENS5_IJNS4_1CILi1EEESB_SB_EEENS1_35KernelTmaWarpSpecializedCooperativeEEENS5_IJNSA_ILi256EEENSA_ILi64EEENSA_ILi128EEEEEEaNS5_IJlSB_lEEEaSJ_NS4_8TiledMMAINS4_8MMA_AtomIJNS4_4SM904GMMA26MMA_64x64x32_S32S8S8_SS_TNEEEENS4_6LayoutINS5_IJNSA_ILi2EEESB_SB_EEENS5_IJSB_NSA_ILi0EEEST_EEEEENS5_IJNS4_10UnderscoreESW_SW_EEEEENS4_13SM90_TMA_LOADENS4_14ComposedLayoutINS4_7SwizzleILi3ELi4ELi3EEENS4_18smem_ptr_flag_bitsILi8EEENSQ_INS5_IJNSA_ILi8EEESH_EEENS5_IJSH_SB_EEEEEEEvNS4_8identityESZ_S19_vS1A_EENS_8epilogue10collective6detail29Sm90TmaWarpSpecializedAdapterINS1D_15DefaultEpilogueIaSJ_SJ_NS1C_6thread17LinearCombinationIaLi1EiiLNS1H_9ScaleType4KindE0ELNS_15FloatRoundStyleE2EaEENS1_15EpilogueDefaultEEEEEvvEEEEvNT_6ParamsE:
	.zero		1664


//--------------------- SYMBOLS --------------------------

	.type		.nv.reservedSmem.offset0,@object
	.size		.nv.reservedSmem.offset0,0x4
	.type		__assertfail,@function
